def gluon_wgmma(
    a_ptr,
    b_ptr,
    c_ptr,
    M,
    N,
    K,
    stride_am,
    stride_bk,
    stride_cm,
    BLOCK_M: gl.constexpr,
    BLOCK_N: gl.constexpr,
    BLOCK_K: gl.constexpr,
    DTYPE: gl.constexpr,
    A_LAYOUT: gl.constexpr,
    B_LAYOUT: gl.constexpr,
    C_LAYOUT: gl.constexpr,
    B_SHAPE: gl.constexpr,
    TRANS_B: gl.constexpr,
    NUM_BUFFERS: gl.constexpr,
    NUM_WARPS: gl.constexpr,
):
    a_desc = tma.make_tensor_descriptor(
        a_ptr, [M, K], [stride_am, 1], [BLOCK_M, BLOCK_K], A_LAYOUT
    )
    b_desc = tma.make_tensor_descriptor(
        b_ptr,
        [N, K] if TRANS_B else [K, N],
        [stride_bk, 1],
        B_SHAPE,
        B_LAYOUT,
    )
    c_desc = tma.make_tensor_descriptor(
        c_ptr, [M, N], [stride_cm, 1], [BLOCK_M, BLOCK_N], C_LAYOUT
    )

    a_bufs = gl.allocate_shared_memory(
        DTYPE, [NUM_BUFFERS, BLOCK_M, BLOCK_K], A_LAYOUT
    )
    b_bufs = gl.allocate_shared_memory(DTYPE, [NUM_BUFFERS] + B_SHAPE, B_LAYOUT)

    pid_m = gl.program_id(0)
    pid_n = gl.program_id(1)
    off_m = pid_m * BLOCK_M
    off_n = pid_n * BLOCK_N

    mma_layout: gl.constexpr = pick_wgmma_layout(DTYPE, BLOCK_M, BLOCK_N, NUM_WARPS)
    acc = warpgroup_mma_init(
        gl.zeros((BLOCK_M, BLOCK_N), dtype=gl.float32, layout=mma_layout)
    )

    bars = gl.allocate_shared_memory(
        gl.int64, [NUM_BUFFERS, 1], mbarrier.MBarrierLayout()
    )
    for i in gl.static_range(NUM_BUFFERS):
        mbarrier.init(bars.index(i), count=1)
    idx = 0
    phase = 0

    for k in range(0, K, BLOCK_K):
        a = a_bufs.index(idx)
        b = b_bufs.index(idx)
        bar = bars.index(idx)
        mbarrier.expect(bar, a_desc.block_type.nbytes + b_desc.block_type.nbytes)
        tma.async_copy_global_to_shared(a_desc, [off_m, k], bar, a)
        tma.async_copy_global_to_shared(
            b_desc, [off_n, k] if TRANS_B else [k, off_n], bar, b
        )
        mbarrier.wait(bar, phase=phase)

        if TRANS_B:
            b = b.permute((1, 0))
        acc = warpgroup_mma_wait(num_outstanding=0, deps=(acc,))
        acc = warpgroup_mma(a, b, acc, is_async=True)

        idx += 1
        if idx == NUM_BUFFERS:
            idx = 0
            phase ^= 1

    acc = warpgroup_mma_wait(num_outstanding=0, deps=(acc,))
    for i in gl.static_range(NUM_BUFFERS):
        mbarrier.invalidate(bars.index(i))

    c_smem = gl.allocate_shared_memory(DTYPE, [BLOCK_M, BLOCK_N], C_LAYOUT)
    c_smem.store(acc.to(DTYPE))
    fence_async_shared()
    tma.async_copy_shared_to_global(c_desc, [off_m, off_n], c_smem)
    tma.store_wait(pendings=0)

# config = {"BLOCK_K": 64, "BLOCK_M": 256, "BLOCK_N": 64, "arch": "sm_90", "dtype": "fp16", "num_buffers": 1, "num_warps": 8, "trans_b": 1}
# arch = sm_90


// ===== COMPILED SASS (sm_90a) =====

	.target	sm_90a

	.elftype	@"ET_EXEC"


//--------------------- .note.nv.tkinfo           --------------------------
	.section	.note.nv.tkinfo,"",@"SHT_NOTE"
	.sectionflags	@"SHF_NOTE_NV_TKINFO"
	.tkinfo
        /*0018*/ 	.word	0x00000002
        /*0030*/ 	.string	""
        /*0030*/ 	.string	"ptxas"
        /*0030*/ 	.string	"Cuda compilation tools, release 13.0, V13.0.88"
        /*0030*/ 	.string	"Build cuda_13.0.r13.0/compiler.36424714_0"
        /*0030*/ 	.string	"-v  -suppress-debug-info  -lineinfo  -arch sm_90a "



//--------------------- .note.nv.cuinfo           --------------------------
	.section	.note.nv.cuinfo,"",@"SHT_NOTE"
	.sectionflags	@"SHF_NOTE_NV_CUINFO"
        /*0018*/ 	.short	0x0002
        /*001a*/ 	.short	0x005a
        /*001c*/ 	.short	0x0082
	.zero		2


//--------------------- .nv.info                  --------------------------
	.section	.nv.info,"",@"SHT_CUDA_INFO"
	.align	4


	//----- nvinfo : EIATTR_REGCOUNT
	.align		4
        /*0000*/ 	.byte	0x04, 0x2f
        /*0002*/ 	.short	(.L_1 - .L_0)
	.align		4
.L_0:
        /*0004*/ 	.word	index@(gluon_wgmma)
        /*0008*/ 	.word	0x0000005a


	//----- nvinfo : EIATTR_FRAME_SIZE
	.align		4
.L_1:
        /*000c*/ 	.byte	0x04, 0x11
        /*000e*/ 	.short	(.L_3 - .L_2)
	.align		4
.L_2:
        /*0010*/ 	.word	index@(gluon_wgmma)
        /*0014*/ 	.word	0x00000000


	//----- nvinfo : EIATTR_MIN_STACK_SIZE
	.align		4
.L_3:
        /*0018*/ 	.byte	0x04, 0x12
        /*001a*/ 	.short	(.L_5 - .L_4)
	.align		4
.L_4:
        /*001c*/ 	.word	index@(gluon_wgmma)
        /*0020*/ 	.word	0x00000000
.L_5:


//--------------------- .nv.compat                --------------------------
	.section	.nv.compat,"",@"SHT_CUDA_COMPAT_INFO"
	.align	4
        /*0000*/ 	.byte	0x02, 0x09, 0x01, 0x00, 0x02, 0x02, 0x04, 0x00, 0x02, 0x05, 0x05, 0x00, 0x03, 0x07, 0x01, 0x01
        /*0010*/ 	.byte	0x02, 0x03, 0x03, 0x00, 0x02, 0x06, 0x01, 0x00, 0x04, 0x0b, 0x08, 0x00, 0x00, 0x00, 0x00, 0x00
        /*0020*/ 	.byte	0x00, 0x00, 0x00, 0x00


//--------------------- .nv.info.gluon_wgmma      --------------------------
	.section	.nv.info.gluon_wgmma,"",@"SHT_CUDA_INFO"
	.sectionflags	@""
	.align	4


	//----- nvinfo : EIATTR_CUDA_API_VERSION
	.align		4
        /*0000*/ 	.byte	0x04, 0x37
        /*0002*/ 	.short	(.L_7 - .L_6)
.L_6:
        /*0004*/ 	.word	0x00000082


	//----- nvinfo : EIATTR_KPARAM_INFO
	.align		4
.L_7:
        /*0008*/ 	.byte	0x04, 0x17
        /*000a*/ 	.short	(.L_9 - .L_8)
.L_8:
        /*000c*/ 	.word	0x00000000
        /*0010*/ 	.short	0x000a
        /*0012*/ 	.short	0x0048
        /*0014*/ 	.byte	0x00, 0xf4, 0x21, 0x00


	//----- nvinfo : EIATTR_KPARAM_INFO
	.align		4
.L_9:
        /*0018*/ 	.byte	0x04, 0x17
        /*001a*/ 	.short	(.L_11 - .L_10)
.L_10:
        /*001c*/ 	.word	0x00000000
        /*0020*/ 	.short	0x0009
        /*0022*/ 	.short	0x0040
        /*0024*/ 	.byte	0x00, 0xf4, 0x21, 0x00


	//----- nvinfo : EIATTR_KPARAM_INFO
	.align		4
.L_11:
        /*0028*/ 	.byte	0x04, 0x17
        /*002a*/ 	.short	(.L_13 - .L_12)
.L_12:
        /*002c*/ 	.word	0x00000000
        /*0030*/ 	.short	0x0008
        /*0032*/ 	.short	0x0038
        /*0034*/ 	.byte	0x00, 0xf0, 0x21, 0x00


	//----- nvinfo : EIATTR_KPARAM_INFO
	.align		4
.L_13:
        /*0038*/ 	.byte	0x04, 0x17
        /*003a*/ 	.short	(.L_15 - .L_14)
.L_14:
        /*003c*/ 	.word	0x00000000
        /*0040*/ 	.short	0x0007
        /*0042*/ 	.short	0x0030
        /*0044*/ 	.byte	0x00, 0xf0, 0x21, 0x00


	//----- nvinfo : EIATTR_KPARAM_INFO
	.align		4
.L_15:
        /*0048*/ 	.byte	0x04, 0x17
        /*004a*/ 	.short	(.L_17 - .L_16)
.L_16:
        /*004c*/ 	.word	0x00000000
        /*0050*/ 	.short	0x0006
        /*0052*/ 	.short	0x0028
        /*0054*/ 	.byte	0x00, 0xf0, 0x21, 0x00


	//----- nvinfo : EIATTR_KPARAM_INFO
	.align		4
.L_17:
        /*0058*/ 	.byte	0x04, 0x17
        /*005a*/ 	.short	(.L_19 - .L_18)
.L_18:
        /*005c*/ 	.word	0x00000000
        /*0060*/ 	.short	0x0005
        /*0062*/ 	.short	0x0020
        /*0064*/ 	.byte	0x00, 0xf0, 0x11, 0x00


	//----- nvinfo : EIATTR_KPARAM_INFO
	.align		4
.L_19:
        /*0068*/ 	.byte	0x04, 0x17
        /*006a*/ 	.short	(.L_21 - .L_20)
.L_20:
        /*006c*/ 	.word	0x00000000
        /*0070*/ 	.short	0x0004
        /*0072*/ 	.short	0x001c
        /*0074*/ 	.byte	0x00, 0xf0, 0x11, 0x00


	//----- nvinfo : EIATTR_KPARAM_INFO
	.align		4
.L_21:
        /*0078*/ 	.byte	0x04, 0x17
        /*007a*/ 	.short	(.L_23 - .L_22)
.L_22:
        /*007c*/ 	.word	0x00000000
        /*0080*/ 	.short	0x0003
        /*0082*/ 	.short	0x0018
        /*0084*/ 	.byte	0x00, 0xf0, 0x11, 0x00


	//----- nvinfo : EIATTR_KPARAM_INFO
	.align		4
.L_23:
        /*0088*/ 	.byte	0x04, 0x17
        /*008a*/ 	.short	(.L_25 - .L_24)
.L_24:
        /*008c*/ 	.word	0x00000000
        /*0090*/ 	.short	0x0002
        /*0092*/ 	.short	0x0010
        /*0094*/ 	.byte	0x00, 0xf4, 0x21, 0x00


	//----- nvinfo : EIATTR_KPARAM_INFO
	.align		4
.L_25:
        /*0098*/ 	.byte	0x04, 0x17
        /*009a*/ 	.short	(.L_27 - .L_26)
.L_26:
        /*009c*/ 	.word	0x00000000
        /*00a0*/ 	.short	0x0001
        /*00a2*/ 	.short	0x0008
        /*00a4*/ 	.byte	0x00, 0xf4, 0x21, 0x00


	//----- nvinfo : EIATTR_KPARAM_INFO
	.align		4
.L_27:
        /*00a8*/ 	.byte	0x04, 0x17
        /*00aa*/ 	.short	(.L_29 - .L_28)
.L_28:
        /*00ac*/ 	.word	0x00000000
        /*00b0*/ 	.short	0x0000
        /*00b2*/ 	.short	0x0000
        /*00b4*/ 	.byte	0x00, 0xf4, 0x21, 0x00


	//----- nvinfo : EIATTR_SPARSE_MMA_MASK
	.align		4
.L_29:
        /*00b8*/ 	.byte	0x03, 0x50
        /*00ba*/ 	.short	0x0000


	//----- nvinfo : EIATTR_MAXREG_COUNT
	.align		4
        /*00bc*/ 	.byte	0x03, 0x1b
        /*00be*/ 	.short	0x00ff


	//----- nvinfo : EIATTR_NUM_BARRIERS
	.align		4
        /*00c0*/ 	.byte	0x02, 0x4c
        /*00c2*/ 	.byte	0x01
	.zero		1


	//----- nvinfo : EIATTR_MERCURY_ISA_VERSION
	.align		4
        /*00c4*/ 	.byte	0x03, 0x5f
        /*00c6*/ 	.short	0x0101


	//----- nvinfo : EIATTR_INT_WARP_WIDE_INSTR_OFFSETS
	.align		4
        /*00c8*/ 	.byte	0x04, 0x31
        /*00ca*/ 	.short	(.L_31 - .L_30)


	//   ....[0]....
.L_30:
        /*00cc*/ 	.word	0x00001430


	//   ....[1]....
        /*00d0*/ 	.word	0x000014c0


	//   ....[2]....
        /*00d4*/ 	.word	0x000018a0


	//   ....[3]....
        /*00d8*/ 	.word	0x000018b0


	//   ....[4]....
        /*00dc*/ 	.word	0x000018c0


	//   ....[5]....
        /*00e0*/ 	.word	0x000018d0


	//   ....[6]....
        /*00e4*/ 	.word	0x00001dc0


	//   ....[7]....
        /*00e8*/ 	.word	0x00001de0


	//----- nvinfo : EIATTR_COOP_GROUP_MASK_REGIDS
	.align		4
.L_31:
        /*00ec*/ 	.byte	0x04, 0x29
        /*00ee*/ 	.short	(.L_33 - .L_32)


	//   ....[0]....
.L_32:
        /*00f0*/ 	.word	0xffffffff


	//   ....[1]....
        /*00f4*/ 	.word	0xffffffff


	//   ....[2]....
        /*00f8*/ 	.word	0xffffffff


	//----- nvinfo : EIATTR_COOP_GROUP_INSTR_OFFSETS
	.align		4
.L_33:
        /*00fc*/ 	.byte	0x04, 0x28
        /*00fe*/ 	.short	(.L_35 - .L_34)


	//   ....[0]....
.L_34:
        /*0100*/ 	.word	0x00000150


	//   ....[1]....
        /*0104*/ 	.word	0x00000700


	//   ....[2]....
        /*0108*/ 	.word	0x00000cf0


	//----- nvinfo : EIATTR_MBARRIER_INSTR_OFFSETS
	.align		4
.L_35:
        /*010c*/ 	.byte	0x04, 0x39
        /*010e*/ 	.short	(.L_37 - .L_36)


	//   ....[0]....
.L_36:
        /*0110*/ 	.word	0x00001550
        /*0114*/ 	.word	0x000000ff
        /*0118*/ 	.word	0x0000a000
        /*011c*/ 	.short	0x0100
        /*011e*/ 	.byte	0x08
	.zero		1


	//   ....[1]....
        /*0120*/ 	.word	0x000019e0
        /*0124*/ 	.word	0x000000ff
        /*0128*/ 	.word	0x0000a000
        /*012c*/ 	.short	0x010a
        /*012e*/ 	.byte	0x08
	.zero		1


	//   ....[2]....
        /*0130*/ 	.word	0x00001d60
        /*0134*/ 	.word	0x000000ff
        /*0138*/ 	.word	0x0000a000
        /*013c*/ 	.short	0x0108
        /*013e*/ 	.byte	0x08
	.zero		1


	//   ....[3]....
        /*0140*/ 	.word	0x00002080
        /*0144*/ 	.word	0x000000ff
        /*0148*/ 	.word	0x0000a000
        /*014c*/ 	.short	0x010a
        /*014e*/ 	.byte	0x08
	.zero		1


	//----- nvinfo : EIATTR_NUM_MBARRIERS
	.align		4
.L_37:
        /*0150*/ 	.byte	0x03, 0x38
        /*0152*/ 	.short	0x0001


	//----- nvinfo : EIATTR_EXIT_INSTR_OFFSETS
	.align		4
        /*0154*/ 	.byte	0x04, 0x1c
        /*0156*/ 	.short	(.L_39 - .L_38)


	//   ....[0]....
.L_38:
        /*0158*/ 	.word	0x00002070


	//----- nvinfo : EIATTR_REQNTID
	.align		4
.L_39:
        /*015c*/ 	.byte	0x04, 0x10
        /*015e*/ 	.short	(.L_41 - .L_40)
.L_40:
        /*0160*/ 	.word	0x00000100
        /*0164*/ 	.word	0x00000001
        /*0168*/ 	.word	0x00000001


	//----- nvinfo : EIATTR_CRS_STACK_SIZE
	.align		4
.L_41:
        /*016c*/ 	.byte	0x04, 0x1e
        /*016e*/ 	.short	(.L_43 - .L_42)
.L_42:
        /*0170*/ 	.word	0x00000000


	//----- nvinfo : EIATTR_CBANK_PARAM_SIZE
	.align		4
.L_43:
        /*0174*/ 	.byte	0x03, 0x19
        /*0176*/ 	.short	0x0050


	//----- nvinfo : EIATTR_PARAM_CBANK
	.align		4
        /*0178*/ 	.byte	0x04, 0x0a
        /*017a*/ 	.short	(.L_45 - .L_44)
	.align		4
.L_44:
        /*017c*/ 	.word	index@(.nv.constant0.gluon_wgmma)
        /*0180*/ 	.short	0x0210
        /*0182*/ 	.short	0x0050


	//----- nvinfo : EIATTR_SW_WAR
	.align		4
.L_45:
        /*0184*/ 	.byte	0x04, 0x36
        /*0186*/ 	.short	(.L_47 - .L_46)
.L_46:
        /*0188*/ 	.word	0x00000008
.L_47:


//--------------------- .nv.callgraph             --------------------------
	.section	.nv.callgraph,"",@"SHT_CUDA_CALLGRAPH"
	.align	4
	.sectionentsize	8
	.align		4
        /*0000*/ 	.word	0x00000000
	.align		4
        /*0004*/ 	.word	0xffffffff
	.align		4
        /*0008*/ 	.word	0x00000000
	.align		4
        /*000c*/ 	.word	0xfffffffe
	.align		4
        /*0010*/ 	.word	0x00000000
	.align		4
        /*0014*/ 	.word	0xfffffffd
	.align		4
        /*0018*/ 	.word	0x00000000
	.align		4
        /*001c*/ 	.word	0xfffffffc


//--------------------- .text.gluon_wgmma         --------------------------
	.section	.text.gluon_wgmma,"ax",@progbits
	.align	128
        .global         gluon_wgmma
        .type           gluon_wgmma,@function
        .size           gluon_wgmma,(.L_x_52 - gluon_wgmma)
        .other          gluon_wgmma,@"STO_CUDA_ENTRY STV_DEFAULT"
gluon_wgmma:
.text.gluon_wgmma:
[----:B------:R-:W-:Y:S01]  /*0000*/  LDC R1, c[0x0][0x28] ;  /* 0x00000a00ff017b82 */ /* 0x000fe20000000800 */
[----:B------:R-:W1:Y:S07]  /*0010*/  S2R R0, SR_TID.X ;  /* 0x0000000000007919 */ /* 0x000e6e0000002100 */
[----:B------:R-:W2:Y:S01]  /*0020*/  S2UR UR4, SR_CgaCtaId ;  /* 0x00000000000479c3 */ /* 0x000ea20000008800 */
[----:B------:R-:W-:Y:S01]  /*0030*/  UMOV UR8, 0x400 ;  /* 0x0000040000087882 */ /* 0x000fe20000000000 */
[----:B------:R-:W-:Y:S01]  /*0040*/  ULDC UR6, c[0x0][0xc] ;  /* 0x0000030000067ab9 */ /* 0x000fe20000000800 */
[----:B------:R-:W-:Y:S01]  /*0050*/  ULDC.64 UR20, c[0x0][0x250] ;  /* 0x0000940000147ab9 */ /* 0x000fe20000000a00 */
[----:B------:R-:W-:Y:S04]  /*0060*/  BSSY B0, `(.L_x_0) ;  /* 0x000001e000007945 */ /* 0x000fe80003800000 */
[----:B------:R-:W3:Y:S08]  /*0070*/  LDC R3, c[0x0][0x228] ;  /* 0x00008a00ff037b82 */ /* 0x000ef00000000800 */
[----:B------:R-:W4:Y:S08]  /*0080*/  LDC R12, c[0x0][0x230] ;  /* 0x00008c00ff0c7b82 */ /* 0x000f300000000800 */
[----:B------:R-:W-:Y:S01]  /*0090*/  S2UR UR23, SR_CTAID.Y ;  /* 0x00000000001779c3 */ /* 0x000fe20000002600 */
[----:B--2---:R-:W-:-:S03]  /*00a0*/  ULEA UR8, UR4, UR8, 0x18 ;  /* 0x0000000804087291 */ /* 0x004fc6000f8ec03f */
[----:B------:R-:W-:Y:S01]  /*00b0*/  ULDC UR4, c[0x0][0x10] ;  /* 0x0000040000047ab9 */ /* 0x000fe20000000800 */
[----:B-1----:R-:W-:-:S03]  /*00c0*/  LOP3.LUT R2, R0, 0xff, RZ, 0xc0, !PT ;  /* 0x000000ff00027812 */ /* 0x002fc600078ec0ff */
[----:B------:R-:W1:Y:S01]  /*00d0*/  S2UR UR5, SR_CTAID.Z ;  /* 0x00000000000579c3 */ /* 0x000e620000002700 */
[----:B---3--:R-:W-:Y:S01]  /*00e0*/  VIADD R3, R3, 0xffffffff ;  /* 0xffffffff03037836 */ /* 0x008fe20000000000 */
[C---:B------:R-:W-:Y:S02]  /*00f0*/  ISETP.GE.U32.AND P0, PT, R2.reuse, 0x20, PT ;  /* 0x000000200200780c */ /* 0x040fe40003f06070 */
[C---:B------:R-:W-:Y:S02]  /*0100*/  ISETP.NE.U32.AND P2, PT, R2.reuse, RZ, PT ;  /* 0x000000ff0200720c */ /* 0x040fe40003f45070 */
[----:B------:R-:W-:Y:S02]  /*0110*/  LEA R10, R2, UR8, 0x2 ;  /* 0x00000008020a7c11 */ /* 0x000fe4000f8e10ff */
[----:B------:R-:W2:Y:S01]  /*0120*/  S2UR UR22, SR_CTAID.X ;  /* 0x00000000001679c3 */ /* 0x000ea20000002500 */
[----:B----4-:R-:W-:-:S06]  /*0130*/  VIADD R8, R12, 0xffffffff ;  /* 0xffffffff0c087836 */ /* 0x010fcc0000000000 */
[----:B------:R3:W-:Y:S01]  /*0140*/  @!P0 STS [R10], RZ ;  /* 0x000000ff0a008388 */ /* 0x0007e20000000800 */
[----:B------:R-:W-:-:S03]  /*0150*/  NOP ;  /* 0x0000000000007918 */ /* 0x000fc60000000000 */
[----:B------:R3:W-:Y:S01]  /*0160*/  @!P2 STS [UR8+0x24], R3 ;  /* 0x00002403ff00a988 */ /* 0x0007e20008000808 */
[----:B-1----:R-:W-:-:S03]  /*0170*/  UIMAD UR4, UR5, UR4, UR23 ;  /* 0x00000004050472a4 */ /* 0x002fc6000f8e0217 */
[----:B------:R3:W-:Y:S01]  /*0180*/  @!P2 STS [UR8+0x20], R8 ;  /* 0x00002008ff00a988 */ /* 0x0007e20008000808 */
[----:B--2---:R-:W-:-:S04]  /*0190*/  UIMAD UR4, UR4, UR6, UR22 ;  /* 0x00000006040472a4 */ /* 0x004fc8000f8e0216 */
[----:B------:R-:W-:-:S04]  /*01a0*/  UIMAD UR4, UR4, 0x180, URZ ;  /* 0x00000180040478a4 */ /* 0x000fc8000f8e023f */
[----:B------:R-:W-:-:S04]  /*01b0*/  UIADD3 UR16, UP0, UR4, UR20, URZ ;  /* 0x0000001404107290 */ /* 0x000fc8000ff1e03f */
[----:B------:R-:W-:Y:S01]  /*01c0*/  ULEA.HI.X.SX32 UR17, UR4, UR21, 0x1, UP0 ;  /* 0x0000001504117291 */ /* 0x000fe200080f0e3f */
[----:B---3--:R-:W-:Y:S11]  /*01d0*/  @P2 BRA `(.L_x_1) ;  /* 0x0000000000182947 */ /* 0x008ff60003800000 */
[----:B------:R-:W1:Y:S01]  /*01e0*/  LDS R4, [UR8+0x8] ;  /* 0x00000808ff047984 */ /* 0x000e620008000800 */
[----:B------:R-:W2:Y:S01]  /*01f0*/  LDC.64 R6, c[0x0][0x210] ;  /* 0x00008400ff067b82 */ /* 0x000ea20000000a00 */
[----:B------:R-:W-:Y:S02]  /*0200*/  IMAD.MOV.U32 R5, RZ, RZ, 0x70 ;  /* 0x00000070ff057424 */ /* 0x000fe400078e00ff */
[----:B--2---:R2:W-:Y:S03]  /*0210*/  STS.64 [UR8], R6 ;  /* 0x00000006ff007988 */ /* 0x0045e60008000a08 */
[----:B-1----:R-:W-:-:S05]  /*0220*/  LOP3.LUT R4, R4, 0x10, R5, 0xd8, !PT ;  /* 0x0000001004047812 */ /* 0x002fca00078ed805 */
[----:B------:R2:W-:Y:S02]  /*0230*/  STS [UR8+0x8], R4 ;  /* 0x00000804ff007988 */ /* 0x0005e40008000808 */
.L_x_1:
[----:B------:R-:W-:Y:S05]  /*0240*/  BSYNC B0 ;  /* 0x0000000000007941 */ /* 0x000fea0003800000 */
.L_x_0:
[----:B------:R-:W-:Y:S04]  /*0250*/  BSSY B0, `(.L_x_2) ;  /* 0x000000a000007945 */ /* 0x000fe80003800000 */
[----:B------:R-:W-:Y:S05]  /*0260*/  @P2 BRA `(.L_x_3) ;  /* 0x0000000000202947 */ /* 0x000fea0003800000 */
[----:B--2---:R-:W1:Y:S01]  /*0270*/  LDS R4, [UR8+0x34] ;  /* 0x00003408ff047984 */ /* 0x004e620008000800 */
[----:B------:R-:W-:Y:S02]  /*0280*/  IMAD.MOV.U32 R5, RZ, RZ, 0x3f000000 ;  /* 0x3f000000ff057424 */ /* 0x000fe400078e00ff */
[----:B------:R-:W-:Y:S01]  /*0290*/  @!P2 IMAD.MOV.U32 R6, RZ, RZ, 0xff ;  /* 0x000000ffff06a424 */ /* 0x000fe200078e00ff */
[----:B------:R-:W2:Y:S02]  /*02a0*/  @!P2 LDS R7, [UR8+0x38] ;  /* 0x00003808ff07a984 */ /* 0x000ea40008000800 */
[----:B-1----:R-:W-:Y:S02]  /*02b0*/  LOP3.LUT R4, R4, 0xff000000, R5, 0xb8, !PT ;  /* 0xff00000004047812 */ /* 0x002fe400078eb805 */
[----:B--2---:R-:W-:-:S03]  /*02c0*/  @!P2 LOP3.LUT R5, R7, 0xff, R6, 0xb8, !PT ;  /* 0x000000ff0705a812 */ /* 0x004fc600078eb806 */
[----:B------:R1:W-:Y:S04]  /*02d0*/  STS [UR8+0x34], R4 ;  /* 0x00003404ff007988 */ /* 0x0003e80008000808 */
[----:B------:R1:W-:Y:S02]  /*02e0*/  @!P2 STS [UR8+0x38], R5 ;  /* 0x00003805ff00a988 */ /* 0x0003e40008000808 */
.L_x_3:
[----:B------:R-:W-:Y:S05]  /*02f0*/  BSYNC B0 ;  /* 0x0000000000007941 */ /* 0x000fea0003800000 */
.L_x_2:
[----:B------:R-:W-:Y:S04]  /*0300*/  BSSY B0, `(.L_x_4) ;  /* 0x000000e000007945 */ /* 0x000fe80003800000 */
[----:B------:R-:W-:Y:S05]  /*0310*/  @P2 BRA `(.L_x_5) ;  /* 0x0000000000302947 */ /* 0x000fea0003800000 */
[----:B-1----:R-:W1:Y:S01]  /*0320*/  LDS R5, [UR8+0x34] ;  /* 0x00003408ff057984 */ /* 0x002e620008000800 */
[----:B--2---:R-:W2:Y:S03]  /*0330*/  LDC.64 R6, c[0x0][0x238] ;  /* 0x00008e00ff067b82 */ /* 0x004ea60000000a00 */
[----:B------:R-:W3:Y:S01]  /*0340*/  LDS R4, [UR8+0x1c] ;  /* 0x00001c08ff047984 */ /* 0x000ee20008000800 */
[C---:B--2---:R-:W-:Y:S01]  /*0350*/  SHF.L.U64.HI R7, R6.reuse, 0x1, R7 ;  /* 0x0000000106077819 */ /* 0x044fe20000010207 */
[----:B------:R-:W-:-:S03]  /*0360*/  IMAD.SHL.U32 R6, R6, 0x2, RZ ;  /* 0x0000000206067824 */ /* 0x000fc600078e00ff */
[--C-:B------:R-:W-:Y:S02]  /*0370*/  SHF.R.U32.HI R9, RZ, 0x4, R7.reuse ;  /* 0x00000004ff097819 */ /* 0x100fe40000011607 */
[----:B------:R-:W-:-:S05]  /*0380*/  SHF.R.U64 R6, R6, 0x4, R7 ;  /* 0x0000000406067819 */ /* 0x000fca0000001207 */
[----:B------:R4:W-:Y:S01]  /*0390*/  STS [UR8+0xc], R6 ;  /* 0x00000c06ff007988 */ /* 0x0009e20008000808 */
[----:B-1----:R-:W-:Y:S02]  /*03a0*/  LOP3.LUT R5, R5, 0x7, RZ, 0xb8, !PT ;  /* 0x0000000705057812 */ /* 0x002fe400078eb8ff */
[----:B---3--:R-:W-:-:S03]  /*03b0*/  LOP3.LUT R4, R4, 0xf, R9, 0xb8, !PT ;  /* 0x0000000f04047812 */ /* 0x008fc600078eb809 */
[----:B------:R4:W-:Y:S04]  /*03c0*/  STS [UR8+0x34], R5 ;  /* 0x00003405ff007988 */ /* 0x0009e80008000808 */
[----:B------:R4:W-:Y:S02]  /*03d0*/  STS [UR8+0x1c], R4 ;  /* 0x00001c04ff007988 */ /* 0x0009e40008000808 */
.L_x_5:
[----:B------:R-:W-:Y:S05]  /*03e0*/  BSYNC B0 ;  /* 0x0000000000007941 */ /* 0x000fea0003800000 */
.L_x_4:
[----:B------:R-:W-:Y:S04]  /*03f0*/  BSSY B1, `(.L_x_6) ;  /* 0x000001b000017945 */ /* 0x000fe80003800000 */
[----:B------:R-:W-:Y:S01]  /*0400*/  BSSY B0, `(.L_x_7) ;  /* 0x0000016000007945 */ /* 0x000fe20003800000 */
[----:B--2-4-:R-:W-:-:S03]  /*0410*/  IMAD.MOV.U32 R6, RZ, RZ, RZ ;  /* 0x000000ffff067224 */ /* 0x014fc600078e00ff */
[----:B------:R-:W-:Y:S05]  /*0420*/  @P2 BRA `(.L_x_8) ;  /* 0x0000000000202947 */ /* 0x000fea0003800000 */
[----:B-1----:R-:W1:Y:S02]  /*0430*/  LDS R4, [UR8+0x34] ;  /* 0x00003408ff047984 */ /* 0x002e640008000800 */
[----:B-1----:R-:W-:-:S05]  /*0440*/  LOP3.LUT R4, R4, 0x38, RZ, 0xb8, !PT ;  /* 0x0000003804047812 */ /* 0x002fca00078eb8ff */
[----:B------:R1:W-:Y:S01]  /*0450*/  STS [UR8+0x34], R4 ;  /* 0x00003404ff007988 */ /* 0x0003e20008000808 */
[----:B------:R-:W-:Y:S05]  /*0460*/  @P2 BRA `(.L_x_9) ;  /* 0x0000000000202947 */ /* 0x000fea0003800000 */
[----:B-1----:R-:W1:Y:S01]  /*0470*/  LDS R4, [UR8+0x8] ;  /* 0x00000808ff047984 */ /* 0x002e620008000800 */
[----:B------:R-:W-:-:S05]  /*0480*/  IMAD.MOV.U32 R5, RZ, RZ, 0x780 ;  /* 0x00000780ff057424 */ /* 0x000fca00078e00ff */
[----:B-1----:R-:W-:-:S05]  /*0490*/  LOP3.LUT R4, R4, 0x300, R5, 0xd8, !PT ;  /* 0x0000030004047812 */ /* 0x002fca00078ed805 */
[----:B------:R2:W-:Y:S02]  /*04a0*/  STS [UR8+0x8], R4 ;  /* 0x00000804ff007988 */ /* 0x0005e40008000808 */
.L_x_8:
[----:B------:R-:W-:Y:S05]  /*04b0*/  @P2 BRA `(.L_x_10) ;  /* 0x0000000000282947 */ /* 0x000fea0003800000 */
[----:B-12---:R-:W1:Y:S02]  /*04c0*/  LDS R4, [UR8+0x8] ;  /* 0x00000808ff047984 */ /* 0x006e640008000800 */
[----:B-1----:R-:W-:-:S05]  /*04d0*/  LOP3.LUT R4, R4, 0x1800, RZ, 0xb8, !PT ;  /* 0x0000180004047812 */ /* 0x002fca00078eb8ff */
[----:B------:R2:W-:Y:S02]  /*04e0*/  STS [UR8+0x8], R4 ;  /* 0x00000804ff007988 */ /* 0x0005e40008000808 */
.L_x_9:
[----:B------:R-:W-:Y:S05]  /*04f0*/  @P2 BREAK B0 ;  /* 0x0000000000002942 */ /* 0x000fea0003800000 */
[----:B------:R-:W-:Y:S05]  /*0500*/  @P2 BRA `(.L_x_11) ;  /* 0x0000000000242947 */ /* 0x000fea0003800000 */
[----:B------:R-:W3:Y:S01]  /*0510*/  LDS R5, [UR8+0x8] ;  /* 0x00000808ff057984 */ /* 0x000ee20008000800 */
[----:B-12---:R-:W-:-:S05]  /*0520*/  IMAD.MOV.U32 R4, RZ, RZ, 0x6000 ;  /* 0x00006000ff047424 */ /* 0x006fca00078e00ff */
[----:B---3--:R-:W-:-:S04]  /*0530*/  LOP3.LUT R4, R5, 0x6000, R4, 0xd8, !PT ;  /* 0x0000600005047812 */ /* 0x008fc800078ed804 */
[----:B------:R-:W-:-:S05]  /*0540*/  LOP3.LUT R4, R4, 0x400000, RZ, 0xb8, !PT ;  /* 0x0040000004047812 */ /* 0x000fca00078eb8ff */
[----:B------:R3:W-:Y:S02]  /*0550*/  STS [UR8+0x8], R4 ;  /* 0x00000804ff007988 */ /* 0x0007e40008000808 */
.L_x_10:
[----:B------:R-:W-:Y:S05]  /*0560*/  BSYNC B0 ;  /* 0x0000000000007941 */ /* 0x000fea0003800000 */
.L_x_7:
[----:B-123--:R-:W1:Y:S02]  /*0570*/  @!P2 LDS R4, [UR8+0x8] ;  /* 0x00000808ff04a984 */ /* 0x00ee640008000800 */
[----:B-1----:R-:W-:-:S05]  /*0580*/  @!P2 LOP3.LUT R4, R4, 0x8000, RZ, 0xb8, !PT ;  /* 0x000080000404a812 */ /* 0x002fca00078eb8ff */
[----:B------:R3:W-:Y:S02]  /*0590*/  @!P2 STS [UR8+0x8], R4 ;  /* 0x00000804ff00a988 */ /* 0x0007e40008000808 */
.L_x_11:
[----:B------:R-:W-:Y:S05]  /*05a0*/  BSYNC B1 ;  /* 0x0000000000017941 */ /* 0x000fea0003800000 */
.L_x_6:
[----:B------:R-:W-:Y:S05]  /*05b0*/  WARPSYNC.ALL ;  /* 0x0000000000007948 */ /* 0x000fea0003800000 */
[----:B------:R-:W-:Y:S05]  /*05c0*/  @P0 BRA `(.L_x_12) ;  /* 0x0000000000280947 */ /* 0x000fea0003800000 */
[----:B-123--:R-:W1:Y:S01]  /*05d0*/  S2R R4, SR_LANEID ;  /* 0x0000000000047919 */ /* 0x00ee620000000000 */
[----:B------:R-:W-:Y:S05]  /*05e0*/  WARPSYNC.ALL ;  /* 0x0000000000007948 */ /* 0x000fea0003800000 */
[----:B-1----:R-:W-:-:S05]  /*05f0*/  IMAD.SHL.U32 R7, R4, 0x4, RZ ;  /* 0x0000000404077824 */ /* 0x002fca00078e00ff */
[----:B------:R-:W1:Y:S01]  /*0600*/  LDS R9, [R7+UR8] ;  /* 0x0000000807097984 */ /* 0x000e620008000800 */
[----:B------:R-:W-:-:S05]  /*0610*/  IADD3 R4, P1, R7, UR16, RZ ;  /* 0x0000001007047c10 */ /* 0x000fca000ff3e0ff */
[----:B------:R-:W-:-:S05]  /*0620*/  IMAD.X R5, RZ, RZ, UR17, P1 ;  /* 0x00000011ff057e24 */ /* 0x000fca00088e06ff */
[----:B-1----:R4:W5:Y:S01]  /*0630*/  ATOMG.E.EXCH.STRONG.GPU PT, RZ, [R4], R9 ;  /* 0x0000000904ff73a8 */ /* 0x00296200041ee100 */
[----:B------:R-:W-:-:S04]  /*0640*/  DEPBAR {5,4,3,2,1,0} ;  /* 0x0000003f0000791a */ /* 0x000fc80000000000 */
[----:B------:R4:W-:Y:S01]  /*0650*/  UTMACCTL.IV [UR16] ;  /* 0x00000000100079b9 */ /* 0x0009e20008000000 */
[----:B------:R-:W-:Y:S01]  /*0660*/  NOP ;  /* 0x0000000000007918 */ /* 0x000fe20000000000 */
.L_x_12:
[----:B------:R-:W-:Y:S05]  /*0670*/  @P0 BRA `(.L_x_13) ;  /* 0x00000000000c0947 */ /* 0x000fea0003800000 */
[----:B------:R0:W-:Y:S01]  /*0680*/  UTMACMDFLUSH ;  /* 0x00000000000079b7 */ /* 0x0001e20000000000 */
[----:B------:R-:W-:Y:S05]  /*0690*/  @P0 BRA `(.L_x_13) ;  /* 0x0000000000040947 */ /* 0x000fea0003800000 */
[----:B------:R-:W-:-:S04]  /*06a0*/  DEPBAR.LE SB0, 0x0 ;  /* 0x000080000000791a */ /* 0x000fc80000000000 */
.L_x_13:
[----:B------:R-:W-:Y:S05]  /*06b0*/  WARPSYNC.ALL ;  /* 0x0000000000007948 */ /* 0x000fea0003800000 */
[----:B-----5:R-:W-:Y:S06]  /*06c0*/  BAR.SYNC.DEFER_BLOCKING 0x0 ;  /* 0x0000000000007b1d */ /* 0x020fec0000010000 */
[----:B------:R-:W-:Y:S02]  /*06d0*/  BSSY B1, `(.L_x_14) ;  /* 0x000000b000017945 */ /* 0x000fe40003800000 */
[----:B------:R-:W-:Y:S06]  /*06e0*/  BAR.SYNC.DEFER_BLOCKING 0x0 ;  /* 0x0000000000007b1d */ /* 0x000fec0000010000 */
[----:B------:R5:W-:Y:S01]  /*06f0*/  @!P0 STS [R10], RZ ;  /* 0x000000ff0a008388 */ /* 0x000be20000000800 */
[----:B------:R-:W-:Y:S01]  /*0700*/  NOP ;  /* 0x0000000000007918 */ /* 0x000fe20000000000 */
[----:B------:R-:W-:Y:S05]  /*0710*/  @P2 BRA `(.L_x_15) ;  /* 0x0000000000182947 */ /* 0x000fea0003800000 */
[----:B-1234-:R-:W1:Y:S01]  /*0720*/  LDS R4, [UR8+0x8] ;  /* 0x00000808ff047984 */ /* 0x01ee620008000800 */
[----:B------:R-:W2:Y:S01]  /*0730*/  LDC.64 R14, c[0x0][0x218] ;  /* 0x00008600ff0e7b82 */ /* 0x000ea20000000a00 */
[----:B------:R-:W-:Y:S02]  /*0740*/  IMAD.MOV.U32 R5, RZ, RZ, 0x70 ;  /* 0x00000070ff057424 */ /* 0x000fe400078e00ff */
[----:B--2---:R2:W-:Y:S03]  /*0750*/  STS.64 [UR8], R14 ;  /* 0x0000000eff007988 */ /* 0x0045e60008000a08 */
[----:B-1----:R-:W-:-:S05]  /*0760*/  LOP3.LUT R4, R4, 0x10, R5, 0xd8, !PT ;  /* 0x0000001004047812 */ /* 0x002fca00078ed805 */
[----:B------:R2:W-:Y:S02]  /*0770*/  STS [UR8+0x8], R4 ;  /* 0x00000804ff007988 */ /* 0x0005e40008000808 */
.L_x_15:
[----:B----4-:R-:W-:Y:S05]  /*0780*/  BSYNC B1 ;  /* 0x0000000000017941 */ /* 0x010fea0003800000 */
.L_x_14:
[----:B------:R-:W-:Y:S04]  /*0790*/  BSSY B2, `(.L_x_16) ;  /* 0x000000f000027945 */ /* 0x000fe80003800000 */
[----:B------:R-:W-:Y:S04]  /*07a0*/  BSSY B1, `(.L_x_17) ;  /* 0x000000c000017945 */ /* 0x000fe80003800000 */
[----:B------:R-:W-:Y:S05]  /*07b0*/  @P2 BRA `(.L_x_18) ;  /* 0x0000000000282947 */ /* 0x000fea0003800000 */
[----:B-123--:R-:W1:Y:S01]  /*07c0*/  LDS R4, [UR8+0x34] ;  /* 0x00003408ff047984 */ /* 0x00ee620008000800 */
[----:B------:R-:W-:Y:S01]  /*07d0*/  IMAD.MOV.U32 R5, RZ, RZ, 0x3f000000 ;  /* 0x3f000000ff057424 */ /* 0x000fe200078e00ff */
[----:B------:R-:W-:Y:S05]  /*07e0*/  @P2 BREAK B1 ;  /* 0x0000000000012942 */ /* 0x000fea0003800000 */
[----:B-1----:R-:W-:-:S05]  /*07f0*/  LOP3.LUT R4, R4, 0xff000000, R5, 0xb8, !PT ;  /* 0xff00000004047812 */ /* 0x002fca00078eb805 */
[----:B------:R1:W-:Y:S01]  /*0800*/  STS [UR8+0x34], R4 ;  /* 0x00003404ff007988 */ /* 0x0003e20008000808 */
[----:B------:R-:W-:Y:S05]  /*0810*/  @P2 BRA `(.L_x_19) ;  /* 0x0000000000182947 */ /* 0x000fea0003800000 */
[----:B------:R-:W2:Y:S01]  /*0820*/  LDS R5, [UR8+0x38] ;  /* 0x00003808ff057984 */ /* 0x000ea20008000800 */
[----:B-1----:R-:W-:-:S05]  /*0830*/  IMAD.MOV.U32 R4, RZ, RZ, 0x3f ;  /* 0x0000003fff047424 */ /* 0x002fca00078e00ff */
[----:B--2---:R-:W-:-:S05]  /*0840*/  LOP3.LUT R4, R5, 0xff, R4, 0xb8, !PT ;  /* 0x000000ff05047812 */ /* 0x004fca00078eb804 */
[----:B------:R4:W-:Y:S02]  /*0850*/  STS [UR8+0x38], R4 ;  /* 0x00003804ff007988 */ /* 0x0009e40008000808 */
.L_x_18:
[----:B------:R-:W-:Y:S05]  /*0860*/  BSYNC B1 ;  /* 0x0000000000017941 */ /* 0x000fea0003800000 */
.L_x_17:
[----:B------:R1:W-:Y:S02]  /*0870*/  @!P2 STS [UR8+0x20], R8 ;  /* 0x00002008ff00a988 */ /* 0x0003e40008000808 */
.L_x_19:
[----:B------:R-:W-:Y:S05]  /*0880*/  BSYNC B2 ;  /* 0x0000000000027941 */ /* 0x000fea0003800000 */
.L_x_16:
[----:B------:R-:W-:Y:S05]  /*0890*/  WARPSYNC.ALL ;  /* 0x0000000000007948 */ /* 0x000fea0003800000 */
[----:B------:R-:W2:Y:S01]  /*08a0*/  LDC R7, c[0x0][0x22c] ;  /* 0x00008b00ff077b82 */ /* 0x000ea20000000800 */
[----:B------:R-:W-:Y:S01]  /*08b0*/  BSSY B2, `(.L_x_20) ;  /* 0x0000010000027945 */ /* 0x000fe20003800000 */
[----:B--2---:R-:W-:-:S05]  /*08c0*/  VIADD R7, R7, 0xffffffff ;  /* 0xffffffff07077836 */ /* 0x004fca0000000000 */
[----:B------:R2:W-:Y:S01]  /*08d0*/  @!P2 STS [UR8+0x24], R7 ;  /* 0x00002407ff00a988 */ /* 0x0005e20008000808 */
[----:B------:R-:W-:Y:S05]  /*08e0*/  @P2 BRA `(.L_x_21) ;  /* 0x0000000000302947 */ /* 0x000fea0003800000 */
[----:B------:R-:W2:Y:S01]  /*08f0*/  LDS R5, [UR8+0x34] ;  /* 0x00003408ff057984 */ /* 0x000ea20008000800 */
[----:B-1----:R-:W1:Y:S03]  /*0900*/  LDC.64 R8, c[0x0][0x240] ;  /* 0x00009000ff087b82 */ /* 0x002e660000000a00 */
[----:B---34-:R-:W3:Y:S01]  /*0910*/  LDS R4, [UR8+0x1c] ;  /* 0x00001c08ff047984 */ /* 0x018ee20008000800 */
[C---:B-1----:R-:W-:Y:S01]  /*0920*/  SHF.L.U64.HI R9, R8.reuse, 0x1, R9 ;  /* 0x0000000108097819 */ /* 0x042fe20000010209 */
[----:B------:R-:W-:-:S03]  /*0930*/  IMAD.SHL.U32 R8, R8, 0x2, RZ ;  /* 0x0000000208087824 */ /* 0x000fc600078e00ff */
[--C-:B------:R-:W-:Y:S02]  /*0940*/  SHF.R.U32.HI R11, RZ, 0x4, R9.reuse ;  /* 0x00000004ff0b7819 */ /* 0x100fe40000011609 */
[----:B------:R-:W-:-:S05]  /*0950*/  SHF.R.U64 R8, R8, 0x4, R9 ;  /* 0x0000000408087819 */ /* 0x000fca0000001209 */
[----:B------:R1:W-:Y:S01]  /*0960*/  STS [UR8+0xc], R8 ;  /* 0x00000c08ff007988 */ /* 0x0003e20008000808 */
[----:B--2---:R-:W-:Y:S02]  /*0970*/  LOP3.LUT R5, R5, 0x7, RZ, 0xb8, !PT ;  /* 0x0000000705057812 */ /* 0x004fe400078eb8ff */
[----:B---3--:R-:W-:-:S03]  /*0980*/  LOP3.LUT R4, R4, 0xf, R11, 0xb8, !PT ;  /* 0x0000000f04047812 */ /* 0x008fc600078eb80b */
[----:B------:R1:W-:Y:S04]  /*0990*/  STS [UR8+0x34], R5 ;  /* 0x00003405ff007988 */ /* 0x0003e80008000808 */
[----:B------:R1:W-:Y:S02]  /*09a0*/  STS [UR8+0x1c], R4 ;  /* 0x00001c04ff007988 */ /* 0x0003e40008000808 */
.L_x_21:
[----:B------:R-:W-:Y:S05]  /*09b0*/  BSYNC B2 ;  /* 0x0000000000027941 */ /* 0x000fea0003800000 */
.L_x_20:
[----:B------:R-:W-:Y:S04]  /*09c0*/  BSSY B3, `(.L_x_22) ;  /* 0x000001a000037945 */ /* 0x000fe80003800000 */
[----:B------:R-:W-:Y:S04]  /*09d0*/  BSSY B2, `(.L_x_23) ;  /* 0x0000015000027945 */ /* 0x000fe80003800000 */
[----:B------:R-:W-:Y:S05]  /*09e0*/  @P2 BRA `(.L_x_24) ;  /* 0x0000000000202947 */ /* 0x000fea0003800000 */
[----:B-1-34-:R-:W1:Y:S02]  /*09f0*/  LDS R4, [UR8+0x34] ;  /* 0x00003408ff047984 */ /* 0x01ae640008000800 */
[----:B-1----:R-:W-:-:S05]  /*0a00*/  LOP3.LUT R4, R4, 0x38, RZ, 0xb8, !PT ;  /* 0x0000003804047812 */ /* 0x002fca00078eb8ff */
[----:B------:R1:W-:Y:S01]  /*0a10*/  STS [UR8+0x34], R4 ;  /* 0x00003404ff007988 */ /* 0x0003e20008000808 */
[----:B------:R-:W-:Y:S05]  /*0a20*/  @P2 BRA `(.L_x_25) ;  /* 0x0000000000202947 */ /* 0x000fea0003800000 */
[----:B-1----:R-:W1:Y:S01]  /*0a30*/  LDS R4, [UR8+0x8] ;  /* 0x00000808ff047984 */ /* 0x002e620008000800 */
[----:B------:R-:W-:-:S05]  /*0a40*/  IMAD.MOV.U32 R5, RZ, RZ, 0x780 ;  /* 0x00000780ff057424 */ /* 0x000fca00078e00ff */
[----:B-1----:R-:W-:-:S05]  /*0a50*/  LOP3.LUT R4, R4, 0x300, R5, 0xd8, !PT ;  /* 0x0000030004047812 */ /* 0x002fca00078ed805 */
[----:B------:R1:W-:Y:S02]  /*0a60*/  STS [UR8+0x8], R4 ;  /* 0x00000804ff007988 */ /* 0x0003e40008000808 */
.L_x_24:
[----:B------:R-:W-:Y:S05]  /*0a70*/  @P2 BRA `(.L_x_26) ;  /* 0x0000000000282947 */ /* 0x000fea0003800000 */
[----:B-1-34-:R-:W1:Y:S02]  /*0a80*/  LDS R4, [UR8+0x8] ;  /* 0x00000808ff047984 */ /* 0x01ae640008000800 */
[----:B-1----:R-:W-:-:S05]  /*0a90*/  LOP3.LUT R4, R4, 0x1800, RZ, 0xb8, !PT ;  /* 0x0000180004047812 */ /* 0x002fca00078eb8ff */
[----:B------:R3:W-:Y:S02]  /*0aa0*/  STS [UR8+0x8], R4 ;  /* 0x00000804ff007988 */ /* 0x0007e40008000808 */
.L_x_25:
[----:B------:R-:W-:Y:S05]  /*0ab0*/  @P2 BREAK B2 ;  /* 0x0000000000022942 */ /* 0x000fea0003800000 */
[----:B------:R-:W-:Y:S05]  /*0ac0*/  @P2 BRA `(.L_x_27) ;  /* 0x0000000000242947 */ /* 0x000fea0003800000 */
[----:B-1-3--:R-:W1:Y:S01]  /*0ad0*/  LDS R4, [UR8+0x8] ;  /* 0x00000808ff047984 */ /* 0x00ae620008000800 */
[----:B------:R-:W-:-:S05]  /*0ae0*/  IMAD.MOV.U32 R5, RZ, RZ, 0x6000 ;  /* 0x00006000ff057424 */ /* 0x000fca00078e00ff */
[----:B-1----:R-:W-:-:S04]  /*0af0*/  LOP3.LUT R4, R4, 0x6000, R5, 0xd8, !PT ;  /* 0x0000600004047812 */ /* 0x002fc800078ed805 */
[----:B------:R-:W-:-:S05]  /*0b00*/  LOP3.LUT R4, R4, 0x400000, RZ, 0xb8, !PT ;  /* 0x0040000004047812 */ /* 0x000fca00078eb8ff */
[----:B------:R1:W-:Y:S02]  /*0b10*/  STS [UR8+0x8], R4 ;  /* 0x00000804ff007988 */ /* 0x0003e40008000808 */
.L_x_26:
[----:B------:R-:W-:Y:S05]  /*0b20*/  BSYNC B2 ;  /* 0x0000000000027941 */ /* 0x000fea0003800000 */
.L_x_23:
[----:B-1-34-:R-:W1:Y:S02]  /*0b30*/  @!P2 LDS R4, [UR8+0x8] ;  /* 0x00000808ff04a984 */ /* 0x01ae640008000800 */
[----:B-1----:R-:W-:-:S05]  /*0b40*/  @!P2 LOP3.LUT R4, R4, 0x8000, RZ, 0xb8, !PT ;  /* 0x000080000404a812 */ /* 0x002fca00078eb8ff */
[----:B------:R4:W-:Y:S02]  /*0b50*/  @!P2 STS [UR8+0x8], R4 ;  /* 0x00000804ff00a988 */ /* 0x0009e40008000808 */
.L_x_27:
[----:B------:R-:W-:Y:S05]  /*0b60*/  BSYNC B3 ;  /* 0x0000000000037941 */ /* 0x000fea0003800000 */
.L_x_22:
[----:B------:R-:W-:Y:S05]  /*0b70*/  WARPSYNC.ALL ;  /* 0x0000000000007948 */ /* 0x000fea0003800000 */
[----:B------:R-:W-:-:S04]  /*0b80*/  UIADD3 UR19, UR4, 0x80, URZ ;  /* 0x0000008004137890 */ /* 0x000fc8000fffe03f */
[----:B------:R-:W-:-:S04]  /*0b90*/  UIADD3 UR18, UP0, UR19, UR20, URZ ;  /* 0x0000001413127290 */ /* 0x000fc8000ff1e03f */
[----:B------:R-:W-:Y:S01]  /*0ba0*/  ULEA.HI.X.SX32 UR19, UR19, UR21, 0x1, UP0 ;  /* 0x0000001513137291 */ /* 0x000fe200080f0e3f */
[----:B------:R-:W-:Y:S11]  /*0bb0*/  @P0 BRA `(.L_x_28) ;  /* 0x0000000000280947 */ /* 0x000ff60003800000 */
[----:B-1-34-:R-:W1:Y:S01]  /*0bc0*/  S2R R4, SR_LANEID ;  /* 0x0000000000047919 */ /* 0x01ae620000000000 */
[----:B------:R-:W-:Y:S05]  /*0bd0*/  WARPSYNC.ALL ;  /* 0x0000000000007948 */ /* 0x000fea0003800000 */
[----:B-1----:R-:W-:-:S05]  /*0be0*/  IMAD.SHL.U32 R8, R4, 0x4, RZ ;  /* 0x0000000404087824 */ /* 0x002fca00078e00ff */
[----:B------:R-:W1:Y:S01]  /*0bf0*/  LDS R9, [R8+UR8] ;  /* 0x0000000808097984 */ /* 0x000e620008000800 */
[----:B------:R-:W-:-:S05]  /*0c00*/  IADD3 R4, P1, R8, UR18, RZ ;  /* 0x0000001208047c10 */ /* 0x000fca000ff3e0ff */
[----:B------:R-:W-:-:S05]  /*0c10*/  IMAD.X R5, RZ, RZ, UR19, P1 ;  /* 0x00000013ff057e24 */ /* 0x000fca00088e06ff */
[----:B-1----:R1:W3:Y:S01]  /*0c20*/  ATOMG.E.EXCH.STRONG.GPU PT, RZ, [R4], R9 ;  /* 0x0000000904ff73a8 */ /* 0x0022e200041ee100 */
[----:B------:R-:W-:-:S04]  /*0c30*/  DEPBAR {5,4,3,2,1,0} ;  /* 0x0000003f0000791a */ /* 0x000fc80000000000 */
[----:B------:R1:W-:Y:S01]  /*0c40*/  UTMACCTL.IV [UR18] ;  /* 0x00000000120079b9 */ /* 0x0003e20008000000 */
[----:B------:R-:W-:Y:S01]  /*0c50*/  NOP ;  /* 0x0000000000007918 */ /* 0x000fe20000000000 */
.L_x_28:
[----:B------:R-:W-:Y:S05]  /*0c60*/  @P0 BRA `(.L_x_29) ;  /* 0x00000000000c0947 */ /* 0x000fea0003800000 */
[----:B------:R0:W-:Y:S01]  /*0c70*/  UTMACMDFLUSH ;  /* 0x00000000000079b7 */ /* 0x0001e20000000000 */
[----:B------:R-:W-:Y:S05]  /*0c80*/  @P0 BRA `(.L_x_29) ;  /* 0x0000000000040947 */ /* 0x000fea0003800000 */
[----:B------:R-:W-:-:S04]  /*0c90*/  DEPBAR.LE SB0, 0x0 ;  /* 0x000080000000791a */ /* 0x000fc80000000000 */
.L_x_29:
[----:B------:R-:W-:Y:S05]  /*0ca0*/  WARPSYNC.ALL ;  /* 0x0000000000007948 */ /* 0x000fea0003800000 */
[----:B---3--:R-:W-:Y:S06]  /*0cb0*/  BAR.SYNC.DEFER_BLOCKING 0x0 ;  /* 0x0000000000007b1d */ /* 0x008fec0000010000 */
[----:B------:R-:W-:Y:S02]  /*0cc0*/  BSSY B3, `(.L_x_30) ;  /* 0x000000b000037945 */ /* 0x000fe40003800000 */
[----:B------:R-:W-:Y:S06]  /*0cd0*/  BAR.SYNC.DEFER_BLOCKING 0x0 ;  /* 0x0000000000007b1d */ /* 0x000fec0000010000 */
[----:B------:R3:W-:Y:S01]  /*0ce0*/  @!P0 STS [R10], RZ ;  /* 0x000000ff0a008388 */ /* 0x0007e20000000800 */
[----:B------:R-:W-:Y:S01]  /*0cf0*/  NOP ;  /* 0x0000000000007918 */ /* 0x000fe20000000000 */
[----:B------:R-:W-:Y:S05]  /*0d00*/  @P2 BRA `(.L_x_31) ;  /* 0x0000000000182947 */ /* 0x000fea0003800000 */
[----:B-1--4-:R-:W1:Y:S01]  /*0d10*/  LDS R4, [UR8+0x8] ;  /* 0x00000808ff047984 */ /* 0x012e620008000800 */
[----:B------:R-:W4:Y:S01]  /*0d20*/  LDC.64 R8, c[0x0][0x220] ;  /* 0x00008800ff087b82 */ /* 0x000f220000000a00 */
[----:B------:R-:W-:Y:S02]  /*0d30*/  IMAD.MOV.U32 R5, RZ, RZ, 0x70 ;  /* 0x00000070ff057424 */ /* 0x000fe400078e00ff */
[----:B----4-:R4:W-:Y:S03]  /*0d40*/  STS.64 [UR8], R8 ;  /* 0x00000008ff007988 */ /* 0x0109e60008000a08 */
[----:B-1----:R-:W-:-:S05]  /*0d50*/  LOP3.LUT R4, R4, 0x10, R5, 0xd8, !PT ;  /* 0x0000001004047812 */ /* 0x002fca00078ed805 */
[----:B------:R4:W-:Y:S02]  /*0d60*/  STS [UR8+0x8], R4 ;  /* 0x00000804ff007988 */ /* 0x0009e40008000808 */
.L_x_31:
[----:B-1----:R-:W-:Y:S05]  /*0d70*/  BSYNC B3 ;  /* 0x0000000000037941 */ /* 0x002fea0003800000 */
.L_x_30:
[----:B------:R-:W-:Y:S04]  /*0d80*/  BSSY B4, `(.L_x_32) ;  /* 0x0000011000047945 */ /* 0x000fe80003800000 */
[----:B------:R-:W-:Y:S04]  /*0d90*/  BSSY B3, `(.L_x_33) ;  /* 0x000000e000037945 */ /* 0x000fe80003800000 */
[----:B------:R-:W-:Y:S05]  /*0da0*/  @P2 BRA `(.L_x_34) ;  /* 0x0000000000242947 */ /* 0x000fea0003800000 */
[----:B----4-:R-:W1:Y:S01]  /*0db0*/  LDS R4, [UR8+0x34] ;  /* 0x00003408ff047984 */ /* 0x010e620008000800 */
[----:B------:R-:W-:-:S05]  /*0dc0*/  IMAD.MOV.U32 R5, RZ, RZ, 0x3f000000 ;  /* 0x3f000000ff057424 */ /* 0x000fca00078e00ff */
[----:B-1----:R-:W-:-:S05]  /*0dd0*/  LOP3.LUT R4, R4, 0xff000000, R5, 0xb8, !PT ;  /* 0xff00000004047812 */ /* 0x002fca00078eb805 */
[----:B------:R1:W-:Y:S01]  /*0de0*/  STS [UR8+0x34], R4 ;  /* 0x00003404ff007988 */ /* 0x0003e20008000808 */
[----:B------:R-:W-:Y:S05]  /*0df0*/  @P2 BRA `(.L_x_35) ;  /* 0x00000000001c2947 */ /* 0x000fea0003800000 */
[----:B-1----:R-:W1:Y:S01]  /*0e00*/  LDS R4, [UR8+0x38] ;  /* 0x00003808ff047984 */ /* 0x002e620008000800 */
[----:B------:R-:W-:-:S05]  /*0e10*/  IMAD.MOV.U32 R5, RZ, RZ, 0xff ;  /* 0x000000ffff057424 */ /* 0x000fca00078e00ff */
[----:B-1----:R-:W-:-:S05]  /*0e20*/  LOP3.LUT R4, R4, 0xff, R5, 0xb8, !PT ;  /* 0x000000ff04047812 */ /* 0x002fca00078eb805 */
[----:B------:R1:W-:Y:S02]  /*0e30*/  STS [UR8+0x38], R4 ;  /* 0x00003804ff007988 */ /* 0x0003e40008000808 */
.L_x_34:
[----:B------:R-:W-:Y:S05]  /*0e40*/  @P2 BREAK B3 ;  /* 0x0000000000032942 */ /* 0x000fea0003800000 */
[----:B------:R-:W-:Y:S05]  /*0e50*/  @P2 BRA `(.L_x_36) ;  /* 0x00000000000c2947 */ /* 0x000fea0003800000 */
[----:B------:R1:W-:Y:S02]  /*0e60*/  STS [UR8+0x20], R7 ;  /* 0x00002007ff007988 */ /* 0x0003e40008000808 */
.L_x_35:
[----:B------:R-:W-:Y:S05]  /*0e70*/  BSYNC B3 ;  /* 0x0000000000037941 */ /* 0x000fea0003800000 */
.L_x_33:
[----:B------:R1:W-:Y:S02]  /*0e80*/  @!P2 STS [UR8+0x24], R3 ;  /* 0x00002403ff00a988 */ /* 0x0003e40008000808 */
.L_x_36:
[----:B------:R-:W-:Y:S05]  /*0e90*/  BSYNC B4 ;  /* 0x0000000000047941 */ /* 0x000fea0003800000 */
.L_x_32:
[----:B------:R-:W-:Y:S05]  /*0ea0*/  WARPSYNC.ALL ;  /* 0x0000000000007948 */ /* 0x000fea0003800000 */
[----:B------:R-:W-:Y:S04]  /*0eb0*/  BSSY B4, `(.L_x_37) ;  /* 0x000000e000047945 */ /* 0x000fe80003800000 */
[----:B------:R-:W-:Y:S05]  /*0ec0*/  @P2 BRA `(.L_x_38) ;  /* 0x0000000000302947 */ /* 0x000fea0003800000 */
[----:B-1--4-:R-:W1:Y:S01]  /*0ed0*/  LDS R4, [UR8+0x34] ;  /* 0x00003408ff047984 */ /* 0x012e620008000800 */
[----:B---3-5:R-:W3:Y:S03]  /*0ee0*/  LDC.64 R10, c[0x0][0x248] ;  /* 0x00009200ff0a7b82 */ /* 0x028ee60000000a00 */
[----:B------:R-:W4:Y:S01]  /*0ef0*/  LDS R3, [UR8+0x1c] ;  /* 0x00001c08ff037984 */ /* 0x000f220008000800 */
[C---:B---3--:R-:W-:Y:S01]  /*0f00*/  SHF.L.U64.HI R8, R10.reuse, 0x1, R11 ;  /* 0x000000010a087819 */ /* 0x048fe2000001020b */
[----:B------:R-:W-:-:S03]  /*0f10*/  IMAD.SHL.U32 R5, R10, 0x2, RZ ;  /* 0x000000020a057824 */ /* 0x000fc600078e00ff */
[--C-:B------:R-:W-:Y:S02]  /*0f20*/  SHF.R.U32.HI R10, RZ, 0x4, R8.reuse ;  /* 0x00000004ff0a7819 */ /* 0x100fe40000011608 */
[----:B------:R-:W-:-:S05]  /*0f30*/  SHF.R.U64 R5, R5, 0x4, R8 ;  /* 0x0000000405057819 */ /* 0x000fca0000001208 */
[----:B------:R3:W-:Y:S01]  /*0f40*/  STS [UR8+0xc], R5 ;  /* 0x00000c05ff007988 */ /* 0x0007e20008000808 */
[----:B-1----:R-:W-:Y:S02]  /*0f50*/  LOP3.LUT R4, R4, 0x7, RZ, 0xb8, !PT ;  /* 0x0000000704047812 */ /* 0x002fe400078eb8ff */
[----:B----4-:R-:W-:-:S03]  /*0f60*/  LOP3.LUT R3, R3, 0xf, R10, 0xb8, !PT ;  /* 0x0000000f03037812 */ /* 0x010fc600078eb80a */
[----:B------:R3:W-:Y:S04]  /*0f70*/  STS [UR8+0x34], R4 ;  /* 0x00003404ff007988 */ /* 0x0007e80008000808 */
[----:B------:R3:W-:Y:S02]  /*0f80*/  STS [UR8+0x1c], R3 ;  /* 0x00001c03ff007988 */ /* 0x0007e40008000808 */
.L_x_38:
[----:B------:R-:W-:Y:S05]  /*0f90*/  BSYNC B4 ;  /* 0x0000000000047941 */ /* 0x000fea0003800000 */
.L_x_37:
[----:B------:R-:W-:Y:S04]  /*0fa0*/  BSSY B4, `(.L_x_39) ;  /* 0x000001a000047945 */ /* 0x000fe80003800000 */
[----:B------:R-:W-:Y:S04]  /*0fb0*/  BSSY B5, `(.L_x_40) ;  /* 0x0000015000057945 */ /* 0x000fe80003800000 */
[----:B------:R-:W-:Y:S05]  /*0fc0*/  @P2 BRA `(.L_x_41) ;  /* 0x0000000000202947 */ /* 0x000fea0003800000 */
[----:B-1-3--:R-:W1:Y:S02]  /*0fd0*/  LDS R3, [UR8+0x34] ;  /* 0x00003408ff037984 */ /* 0x00ae640008000800 */
[----:B-1----:R-:W-:-:S05]  /*0fe0*/  LOP3.LUT R3, R3, 0x38, RZ, 0xb8, !PT ;  /* 0x0000003803037812 */ /* 0x002fca00078eb8ff */
[----:B------:R1:W-:Y:S01]  /*0ff0*/  STS [UR8+0x34], R3 ;  /* 0x00003403ff007988 */ /* 0x0003e20008000808 */
[----:B------:R-:W-:Y:S05]  /*1000*/  @P2 BRA `(.L_x_42) ;  /* 0x0000000000202947 */ /* 0x000fea0003800000 */
[----:B-1----:R-:W1:Y:S01]  /*1010*/  LDS R3, [UR8+0x8] ;  /* 0x00000808ff037984 */ /* 0x002e620008000800 */
[----:B----4-:R-:W-:-:S05]  /*1020*/  IMAD.MOV.U32 R4, RZ, RZ, 0x780 ;  /* 0x00000780ff047424 */ /* 0x010fca00078e00ff */
[----:B-1----:R-:W-:-:S05]  /*1030*/  LOP3.LUT R3, R3, 0x300, R4, 0xd8, !PT ;  /* 0x0000030003037812 */ /* 0x002fca00078ed804 */
[----:B------:R1:W-:Y:S02]  /*1040*/  STS [UR8+0x8], R3 ;  /* 0x00000803ff007988 */ /* 0x0003e40008000808 */
.L_x_41:
[----:B------:R-:W-:Y:S05]  /*1050*/  @P2 BRA `(.L_x_43) ;  /* 0x0000000000282947 */ /* 0x000fea0003800000 */
[----:B-1-3--:R-:W1:Y:S02]  /*1060*/  LDS R3, [UR8+0x8] ;  /* 0x00000808ff037984 */ /* 0x00ae640008000800 */
[----:B-1----:R-:W-:-:S05]  /*1070*/  LOP3.LUT R3, R3, 0x1800, RZ, 0xb8, !PT ;  /* 0x0000180003037812 */ /* 0x002fca00078eb8ff */
[----:B------:R3:W-:Y:S02]  /*1080*/  STS [UR8+0x8], R3 ;  /* 0x00000803ff007988 */ /* 0x0007e40008000808 */
.L_x_42:
[----:B------:R-:W-:Y:S05]  /*1090*/  @P2 BREAK B5 ;  /* 0x0000000000052942 */ /* 0x000fea0003800000 */
[----:B------:R-:W-:Y:S05]  /*10a0*/  @P2 BRA `(.L_x_44) ;  /* 0x0000000000242947 */ /* 0x000fea0003800000 */
[----:B-1-3--:R-:W1:Y:S01]  /*10b0*/  LDS R3, [UR8+0x8] ;  /* 0x00000808ff037984 */ /* 0x00ae620008000800 */
[----:B----4-:R-:W-:-:S05]  /*10c0*/  IMAD.MOV.U32 R4, RZ, RZ, 0x6000 ;  /* 0x00006000ff047424 */ /* 0x010fca00078e00ff */
[----:B-1----:R-:W-:-:S04]  /*10d0*/  LOP3.LUT R3, R3, 0x6000, R4, 0xd8, !PT ;  /* 0x0000600003037812 */ /* 0x002fc800078ed804 */
[----:B------:R-:W-:-:S05]  /*10e0*/  LOP3.LUT R3, R3, 0x400000, RZ, 0xb8, !PT ;  /* 0x0040000003037812 */ /* 0x000fca00078eb8ff */
[----:B------:R1:W-:Y:S02]  /*10f0*/  STS [UR8+0x8], R3 ;  /* 0x00000803ff007988 */ /* 0x0003e40008000808 */
.L_x_43:
[----:B------:R-:W-:Y:S05]  /*1100*/  BSYNC B5 ;  /* 0x0000000000057941 */ /* 0x000fea0003800000 */
.L_x_40:
[----:B-1-3--:R-:W1:Y:S02]  /*1110*/  @!P2 LDS R3, [UR8+0x8] ;  /* 0x00000808ff03a984 */ /* 0x00ae640008000800 */
[----:B-1----:R-:W-:-:S05]  /*1120*/  @!P2 LOP3.LUT R3, R3, 0x8000, RZ, 0xb8, !PT ;  /* 0x000080000303a812 */ /* 0x002fca00078eb8ff */
[----:B------:R1:W-:Y:S02]  /*1130*/  @!P2 STS [UR8+0x8], R3 ;  /* 0x00000803ff00a988 */ /* 0x0003e40008000808 */
.L_x_44:
[----:B------:R-:W-:Y:S05]  /*1140*/  BSYNC B4 ;  /* 0x0000000000047941 */ /* 0x000fea0003800000 */
.L_x_39:
[----:B------:R-:W-:Y:S05]  /*1150*/  WARPSYNC.ALL ;  /* 0x0000000000007948 */ /* 0x000fea0003800000 */
[----:B------:R-:W-:Y:S01]  /*1160*/  UIADD3 UR4, UR4, 0x100, URZ ;  /* 0x0000010004047890 */ /* 0x000fe2000fffe03f */
[----:B------:R-:W-:Y:S02]  /*1170*/  ISETP.GE.AND P1, PT, R12, 0x1, PT ;  /* 0x000000010c00780c */ /* 0x000fe40003f26270 */
[----:B------:R-:W-:Y:S02]  /*1180*/  CS2R R56, SRZ ;  /* 0x0000000000387805 */ /* 0x000fe4000001ff00 */
[----:B------:R-:W-:Y:S01]  /*1190*/  CS2R R58, SRZ ;  /* 0x00000000003a7805 */ /* 0x000fe2000001ff00 */
[----:B------:R-:W-:Y:S01]  /*11a0*/  UIADD3 UR20, UP0, UR4, UR20, URZ ;  /* 0x0000001404147290 */ /* 0x000fe2000ff1e03f */
[----:B------:R-:W-:-:S02]  /*11b0*/  CS2R R60, SRZ ;  /* 0x00000000003c7805 */ /* 0x000fc4000001ff00 */
[----:B------:R-:W-:Y:S02]  /*11c0*/  CS2R R62, SRZ ;  /* 0x00000000003e7805 */ /* 0x000fe4000001ff00 */
[----:B------:R-:W-:Y:S01]  /*11d0*/  CS2R R64, SRZ ;  /* 0x0000000000407805 */ /* 0x000fe2000001ff00 */
[----:B------:R-:W-:Y:S01]  /*11e0*/  ULEA.HI.X.SX32 UR21, UR4, UR21, 0x1, UP0 ;  /* 0x0000001504157291 */ /* 0x000fe200080f0e3f */
[----:B------:R-:W-:Y:S02]  /*11f0*/  CS2R R66, SRZ ;  /* 0x0000000000427805 */ /* 0x000fe4000001ff00 */
[----:B------:R-:W-:Y:S02]  /*1200*/  CS2R R68, SRZ ;  /* 0x0000000000447805 */ /* 0x000fe4000001ff00 */
[----:B------:R-:W-:Y:S02]  /*1210*/  CS2R R70, SRZ ;  /* 0x0000000000467805 */ /* 0x000fe4000001ff00 */
[----:B------:R-:W-:-:S02]  /*1220*/  CS2R R72, SRZ ;  /* 0x0000000000487805 */ /* 0x000fc4000001ff00 */
[----:B------:R-:W-:Y:S02]  /*1230*/  CS2R R74, SRZ ;  /* 0x00000000004a7805 */ /* 0x000fe4000001ff00 */
[----:B------:R-:W-:Y:S02]  /*1240*/  CS2R R76, SRZ ;  /* 0x00000000004c7805 */ /* 0x000fe4000001ff00 */
[----:B------:R-:W-:Y:S02]  /*1250*/  CS2R R78, SRZ ;  /* 0x00000000004e7805 */ /* 0x000fe4000001ff00 */
[----:B------:R-:W-:Y:S02]  /*1260*/  CS2R R80, SRZ ;  /* 0x0000000000507805 */ /* 0x000fe4000001ff00 */
[----:B------:R-:W-:Y:S02]  /*1270*/  CS2R R82, SRZ ;  /* 0x0000000000527805 */ /* 0x000fe4000001ff00 */
[----:B------:R-:W-:-:S02]  /*1280*/  CS2R R84, SRZ ;  /* 0x0000000000547805 */ /* 0x000fc4000001ff00 */
[----:B------:R-:W-:Y:S02]  /*1290*/  CS2R R86, SRZ ;  /* 0x0000000000567805 */ /* 0x000fe4000001ff00 */
[----:B------:R-:W-:Y:S02]  /*12a0*/  CS2R R24, SRZ ;  /* 0x0000000000187805 */ /* 0x000fe4000001ff00 */
[----:B------:R-:W-:Y:S01]  /*12b0*/  CS2R R26, SRZ ;  /* 0x00000000001a7805 */ /* 0x000fe2000001ff00 */
[----:B------:R-:W-:Y:S01]  /*12c0*/  IMAD.MOV.U32 R28, RZ, RZ, RZ ;  /* 0x000000ffff1c7224 */ /* 0x000fe200078e00ff */
[----:B------:R-:W-:Y:S06]  /*12d0*/  @P0 BRA `(.L_x_45) ;  /* 0x0000000000280947 */ /* 0x000fec0003800000 */
[----:B-1-3--:R-:W2:Y:S01]  /*12e0*/  S2R R3, SR_LANEID ;  /* 0x0000000000037919 */ /* 0x00aea20000000000 */
[----:B------:R-:W-:Y:S05]  /*12f0*/  WARPSYNC.ALL ;  /* 0x0000000000007948 */ /* 0x000fea0003800000 */
[----:B--2---:R-:W-:-:S05]  /*1300*/  IMAD.SHL.U32 R7, R3, 0x4, RZ ;  /* 0x0000000403077824 */ /* 0x004fca00078e00ff */
[----:B------:R-:W1:Y:S01]  /*1310*/  LDS R3, [R7+UR8] ;  /* 0x0000000807037984 */ /* 0x000e620008000800 */
[----:B----4-:R-:W-:-:S05]  /*1320*/  IADD3 R4, P3, R7, UR20, RZ ;  /* 0x0000001407047c10 */ /* 0x010fca000ff7e0ff */
[----:B------:R-:W-:-:S05]  /*1330*/  IMAD.X R5, RZ, RZ, UR21, P3 ;  /* 0x00000015ff057e24 */ /* 0x000fca00098e06ff */
[----:B-1----:R1:W2:Y:S01]  /*1340*/  ATOMG.E.EXCH.STRONG.GPU PT, RZ, [R4], R3 ;  /* 0x0000000304ff73a8 */ /* 0x0022a200041ee100 */
[----:B------:R-:W-:-:S04]  /*1350*/  DEPBAR {5,4,3,2,1,0} ;  /* 0x0000003f0000791a */ /* 0x000fc80000000000 */
[----:B------:R1:W-:Y:S01]  /*1360*/  UTMACCTL.IV [UR20] ;  /* 0x00000000140079b9 */ /* 0x0003e20008000000 */
[----:B------:R-:W-:Y:S01]  /*1370*/  NOP ;  /* 0x0000000000007918 */ /* 0x000fe20000000000 */
.L_x_45:
[----:B------:R-:W-:Y:S05]  /*1380*/  @P0 BRA `(.L_x_46) ;  /* 0x00000000000c0947 */ /* 0x000fea0003800000 */
[----:B------:R0:W-:Y:S01]  /*1390*/  UTMACMDFLUSH ;  /* 0x00000000000079b7 */ /* 0x0001e20000000000 */
[----:B------:R-:W-:Y:S05]  /*13a0*/  @P0 BRA `(.L_x_46) ;  /* 0x0000000000040947 */ /* 0x000fea0003800000 */
[----:B------:R-:W-:-:S04]  /*13b0*/  DEPBAR.LE SB0, 0x0 ;  /* 0x000080000000791a */ /* 0x000fc80000000000 */
.L_x_46:
[----:B------:R-:W-:Y:S05]  /*13c0*/  WARPSYNC.ALL ;  /* 0x0000000000007948 */ /* 0x000fea0003800000 */
[----:B--2---:R-:W-:Y:S01]  /*13d0*/  BAR.SYNC.DEFER_BLOCKING 0x0 ;  /* 0x0000000000007b1d */ /* 0x004fe20000010000 */
[----:B------:R-:W-:Y:S01]  /*13e0*/  USHF.L.U32 UR11, UR22, 0x8, URZ ;  /* 0x00000008160b7899 */ /* 0x000fe2000800063f */
[----:B------:R-:W-:Y:S01]  /*13f0*/  IMAD.MOV.U32 R29, RZ, RZ, RZ ;  /* 0x000000ffff1d7224 */ /* 0x000fe200078e00ff */
[----:B------:R-:W-:Y:S01]  /*1400*/  USHF.L.U32 UR31, UR23, 0x6, URZ ;  /* 0x00000006171f7899 */ /* 0x000fe2000800063f */
[----:B------:R-:W-:Y:S02]  /*1410*/  CS2R R30, SRZ ;  /* 0x00000000001e7805 */ /* 0x000fe4000001ff00 */
[----:B------:R-:W-:Y:S01]  /*1420*/  CS2R R32, SRZ ;  /* 0x0000000000207805 */ /* 0x000fe2000001ff00 */
[----:B------:R-:W-:Y:S01]  /*1430*/  VOTEU.ALL UP0, P2 ;  /* 0x00000000003f7886 */ /* 0x000fe20001000000 */
[----:B------:R-:W-:Y:S01]  /*1440*/  UMOV UR4, 0x1 ;  /* 0x0000000100047882 */ /* 0x000fe20000000000 */
[----:B------:R-:W-:-:S02]  /*1450*/  CS2R R34, SRZ ;  /* 0x0000000000227805 */ /* 0x000fc4000001ff00 */
[----:B------:R-:W-:Y:S02]  /*1460*/  CS2R R36, SRZ ;  /* 0x0000000000247805 */ /* 0x000fe4000001ff00 */
[----:B------:R-:W-:Y:S01]  /*1470*/  CS2R R38, SRZ ;  /* 0x0000000000267805 */ /* 0x000fe2000001ff00 */
[----:B------:R-:W-:-:S04]  /*1480*/  @!UP0 UIADD3 UR4, -UR4, 0x100000, URZ ;  /* 0x0010000004048890 */ /* 0x000fc8000fffe13f */
[----:B------:R-:W-:Y:S02]  /*1490*/  @!UP0 USHF.L.U32 UR5, UR4, 0xb, URZ ;  /* 0x0000000b04058899 */ /* 0x000fe4000800063f */
[----:B------:R-:W-:Y:S01]  /*14a0*/  @!UP0 USHF.L.U32 UR4, UR4, 0x1, URZ ;  /* 0x0000000104048899 */ /* 0x000fe2000800063f */
[----:B------:R-:W-:Y:S01]  /*14b0*/  CS2R R40, SRZ ;  /* 0x0000000000287805 */ /* 0x000fe2000001ff00 */
[----:B------:R-:W-:Y:S01]  /*14c0*/  VOTEU.ALL UP0, P2 ;  /* 0x00000000003f7886 */ /* 0x000fe20001000000 */
[----:B------:R-:W-:Y:S02]  /*14d0*/  CS2R R42, SRZ ;  /* 0x00000000002a7805 */ /* 0x000fe4000001ff00 */
[----:B------:R-:W-:Y:S02]  /*14e0*/  CS2R R44, SRZ ;  /* 0x00000000002c7805 */ /* 0x000fe4000001ff00 */
[----:B------:R-:W-:Y:S02]  /*14f0*/  CS2R R46, SRZ ;  /* 0x00000000002e7805 */ /* 0x000fe4000001ff00 */
[----:B------:R-:W-:-:S02]  /*1500*/  CS2R R48, SRZ ;  /* 0x0000000000307805 */ /* 0x000fc4000001ff00 */
[----:B------:R-:W-:Y:S02]  /*1510*/  CS2R R50, SRZ ;  /* 0x0000000000327805 */ /* 0x000fe4000001ff00 */
[----:B------:R-:W-:Y:S02]  /*1520*/  CS2R R52, SRZ ;  /* 0x0000000000347805 */ /* 0x000fe4000001ff00 */
[----:B------:R-:W-:Y:S01]  /*1530*/  CS2R R54, SRZ ;  /* 0x0000000000367805 */ /* 0x000fe2000001ff00 */
[----:B------:R-:W2:Y:S02]  /*1540*/  FENCE.VIEW.ASYNC.S ;  /* 0x00000000000073c6 */ /* 0x000ea40000000000 */
[----:B--2---:R2:W1:Y:S01]  /*1550*/  @!UP0 SYNCS.EXCH.64 URZ, [UR8+0xa000], UR4 ;  /* 0x00a00004083f85b2 */ /* 0x0044620008000100 */
[----:B------:R-:W-:Y:S05]  /*1560*/  @!P1 BRA `(.L_x_47) ;  /* 0x0000000400a09947 */ /* 0x000fea0003800000 */
[----:B--2---:R-:W-:Y:S01]  /*1570*/  UIADD3 UR5, UR8, 0x8000, URZ ;  /* 0x0000800008057890 */ /* 0x004fe2000fffe03f */
[----:B-1-3--:R-:W-:Y:S01]  /*1580*/  SHF.R.U32.HI R3, RZ, 0x5, R0 ;  /* 0x00000005ff037819 */ /* 0x00afe20000011600 */
[----:B------:R-:W-:Y:S01]  /*1590*/  UMOV UR4, URZ ;  /* 0x0000003f00047c82 */ /* 0x000fe20008000000 */
[----:B------:R-:W-:Y:S01]  /*15a0*/  CS2R R56, SRZ ;  /* 0x0000000000387805 */ /* 0x000fe2000001ff00 */
[----:B------:R-:W-:Y:S01]  /*15b0*/  USHF.R.U32.HI UR5, URZ, 0x4, UR5 ;  /* 0x000000043f057899 */ /* 0x000fe20008011605 */
[----:B------:R-:W-:Y:S02]  /*15c0*/  R2UR UR40, R3 ;  /* 0x00000000032872ca */ /* 0x000fe400000e0000 */
[----:B------:R-:W-:Y:S02]  /*15d0*/  CS2R R58, SRZ ;  /* 0x00000000003a7805 */ /* 0x000fe4000001ff00 */
[----:B------:R-:W-:Y:S01]  /*15e0*/  CS2R R60, SRZ ;  /* 0x00000000003c7805 */ /* 0x000fe2000001ff00 */
[----:B------:R-:W-:Y:S01]  /*15f0*/  USGXT.U32 UR6, UR5, 0xe ;  /* 0x0000000e0506789a */ /* 0x000fe20008000000 */
[----:B------:R-:W-:-:S02]  /*1600*/  CS2R R62, SRZ ;  /* 0x00000000003e7805 */ /* 0x000fc4000001ff00 */
[----:B------:R-:W-:Y:S02]  /*1610*/  CS2R R64, SRZ ;  /* 0x0000000000407805 */ /* 0x000fe4000001ff00 */
[----:B------:R-:W-:Y:S01]  /*1620*/  CS2R R66, SRZ ;  /* 0x0000000000427805 */ /* 0x000fe2000001ff00 */
[----:B------:R-:W-:Y:S01]  /*1630*/  UIADD3 UR14, UP0, UR6, 0x2, URZ ;  /* 0x00000002060e7890 */ /* 0x000fe2000ff1e03f */
[----:B------:R-:W-:Y:S02]  /*1640*/  CS2R R68, SRZ ;  /* 0x0000000000447805 */ /* 0x000fe4000001ff00 */
[----:B------:R-:W-:Y:S02]  /*1650*/  CS2R R70, SRZ ;  /* 0x0000000000467805 */ /* 0x000fe4000001ff00 */
[----:B------:R-:W-:Y:S01]  /*1660*/  CS2R R72, SRZ ;  /* 0x0000000000487805 */ /* 0x000fe2000001ff00 */
[----:B------:R-:W-:Y:S01]  /*1670*/  UIADD3.X UR15, UR4, 0x40000040, URZ, UP0, !UPT ;  /* 0x40000040040f7890 */ /* 0x000fe200087fe43f */
        /* <DEDUP_REMOVED lines=22> */
[----:B------:R-:W-:Y:S01]  /*17e0*/  CS2R R54, SRZ ;  /* 0x0000000000367805 */ /* 0x000fe2000001ff00 */
[----:B------:R-:W-:Y:S02]  /*17f0*/  UIADD3.64 UR34, UR14, 0x2, URZ ;  /* 0x000000020e227897 */ /* 0x000fe4000fffe03f */
[----:B------:R-:W-:Y:S01]  /*1800*/  UIADD3.64 UR26, UR14, 0x4, URZ ;  /* 0x000000040e1a7897 */ /* 0x000fe2000fffe03f */
[----:B------:R-:W-:Y:S01]  /*1810*/  UMOV UR10, URZ ;  /* 0x0000003f000a7c82 */ /* 0x000fe20008000000 */
[----:B------:R-:W-:-:S10]  /*1820*/  UMOV UR7, 0x40000040 ;  /* 0x4000004000077882 */ /* 0x000fd40000000000 */
.L_x_49:
[----:B------:R-:W-:Y:S01]  /*1830*/  BAR.SYNC.DEFER_BLOCKING 0x0 ;  /* 0x0000000000007b1d */ /* 0x000fe20000010000 */
[----:B------:R-:W-:Y:S01]  /*1840*/  @!P2 IMAD.MOV.U32 R3, RZ, RZ, 0xa000 ;  /* 0x0000a000ff03a424 */ /* 0x000fe200078e00ff */
[----:B------:R-:W-:Y:S02]  /*1850*/  ELECT P0, URZ, PT ;  /* 0x00000000003f782f */ /* 0x000fe40003800000 */
[----:B------:R-:W-:Y:S02]  /*1860*/  ELECT P1, URZ, PT ;  /* 0x00000000003f782f */ /* 0x000fe40003820000 */
[C---:B------:R-:W-:Y:S01]  /*1870*/  ISETP.LT.U32.AND P0, PT, R2.reuse, 0x20, P0 ;  /* 0x000000200200780c */ /* 0x040fe20000701070 */
[----:B------:R-:W-:Y:S01]  /*1880*/  UMOV UR30, UR10 ;  /* 0x0000000a001e7c82 */ /* 0x000fe20008000000 */
[----:B------:R-:W-:-:S11]  /*1890*/  ISETP.LT.U32.AND P1, PT, R2, 0x20, P1 ;  /* 0x000000200200780c */ /* 0x000fd60000f21070 */
[----:B------:R-:W-:Y:S01]  /*18a0*/  VOTEU.ANY UP0, P0 ;  /* 0x00000000003f7886 */ /* 0x000fe20000000100 */
[----:B------:R-:W-:Y:S01]  /*18b0*/  VOTEU.ANY UP2, P0 ;  /* 0x00000000003f7886 */ /* 0x000fe20000040100 */
[----:B------:R-:W-:Y:S01]  /*18c0*/  VOTEU.ANY UP1, P1 ;  /* 0x00000000003f7886 */ /* 0x000fe20000820100 */
[----:B------:R-:W-:Y:S01]  /*18d0*/  VOTEU.ANY UP3, P1 ;  /* 0x00000000003f7886 */ /* 0x000fe20000860100 */
[----:B------:R1:W-:Y:S01]  /*18e0*/  @!P2 SYNCS.ARRIVE.TRANS64 RZ, [UR8+0xa000], R3 ;  /* 0x00a00003ffffa9a7 */ /* 0x0003e20008000008 */
[----:B------:R2:W-:Y:S06]  /*18f0*/  MEMBAR.ALL.CTA ;  /* 0x0000000000007992 */ /* 0x0005ec0000008000 */
[----:B--2---:R-:W2:Y:S01]  /*1900*/  FENCE.VIEW.ASYNC.S ;  /* 0x00000000000073c6 */ /* 0x004ea20000000000 */
[----:B------:R-:W-:Y:S01]  /*1910*/  @UP0 UIADD3 UR9, UR8, 0xa000, URZ ;  /* 0x0000a00008090890 */ /* 0x000fe2000fffe03f */
[----:B------:R-:W-:Y:S01]  /*1920*/  @UP0 UMOV UR4, UR16 ;  /* 0x0000001000040c82 */ /* 0x000fe20008000000 */
[----:B------:R-:W-:Y:S01]  /*1930*/  @UP0 UMOV UR5, UR17 ;  /* 0x0000001100050c82 */ /* 0x000fe20008000000 */
[----:B------:R-:W-:-:S02]  /*1940*/  @UP1 UIADD3 UR28, UR8, 0x8000, URZ ;  /* 0x00008000081c1890 */ /* 0x000fc4000fffe03f */
[----:B------:R-:W-:Y:S01]  /*1950*/  @UP1 UIADD3 UR29, UR8, 0xa000, URZ ;  /* 0x0000a000081d1890 */ /* 0x000fe2000fffe03f */
[----:B-1----:R-:W-:Y:S01]  /*1960*/  SHF.L.U32 R3, R6, 0x1f, RZ ;  /* 0x0000001f06037819 */ /* 0x002fe200000006ff */
[----:B------:R-:W-:Y:S01]  /*1970*/  @UP1 UMOV UR12, UR18 ;  /* 0x00000012000c1c82 */ /* 0x000fe20008000000 */
[----:B------:R-:W-:Y:S01]  /*1980*/  @UP1 UMOV UR13, UR19 ;  /* 0x00000013000d1c82 */ /* 0x000fe20008000000 */
[----:B--2---:R-:W-:Y:S06]  /*1990*/  BAR.SYNC.DEFER_BLOCKING 0x0 ;  /* 0x0000000000007b1d */ /* 0x004fec0000010000 */
[----:B------:R1:W-:Y:S02]  /*19a0*/  @UP2 UTMALDG.2D [UR8], [UR4] ;  /* 0x00000008040025b4 */ /* 0x0003e40008008000 */
[----:B------:R-:W-:Y:S06]  /*19b0*/  BAR.SYNC.DEFER_BLOCKING 0x0 ;  /* 0x0000000000007b1d */ /* 0x000fec0000010000 */
[----:B------:R1:W-:Y:S02]  /*19c0*/  @UP3 UTMALDG.2D [UR28], [UR12] ;  /* 0x0000001c0c0035b4 */ /* 0x0003e40008008000 */
[----:B------:R-:W-:Y:S06]  /*19d0*/  BAR.SYNC.DEFER_BLOCKING 0x0 ;  /* 0x0000000000007b1d */ /* 0x000fec0000010000 */
[----:B------:R-:W2:Y:S02]  /*19e0*/  SYNCS.PHASECHK.TRANS64.TRYWAIT P0, [UR8+0xa000], R3 ;  /* 0x00a00003ff0075a7 */ /* 0x000ea40008000148 */
[----:B-12---:R-:W-:Y:S05]  /*19f0*/  @!P0 BRA `(.L_x_48) ;  /* 0x0000000400a08947 */ /* 0x006fea0003800000 */
.L_x_50:
[----:B------:R-:W-:Y:S01]  /*1a00*/  USHF.L.U32 UR4, UR40, 0x7, URZ ;  /* 0x0000000728047899 */ /* 0x000fe2000800063f */
[----:B------:R-:W-:Y:S02]  /*1a10*/  WARPGROUP.DEPBAR.LE gsb0, 0x0 ;  /* 0x00008000000079c5 */ /* 0x000fe40000010000 */
[----:B------:R-:W-:Y:S01]  /*1a20*/  WARPGROUP.ARRIVE ;  /* 0x00000000000079c5 */ /* 0x000fe20000000000 */
[----:B------:R-:W-:Y:S01]  /*1a30*/  ULOP3.LUT UR4, UR4, 0x200, URZ, 0xc0, !UPT ;  /* 0x0000020004047892 */ /* 0x000fe2000f8ec03f */
[----:B------:R-:W1:Y:S01]  /*1a40*/  LDC R3, c[0x0][0x230] ;  /* 0x00008c00ff037b82 */ /* 0x000e620000000800 */
[----:B------:R-:W-:Y:S01]  /*1a50*/  UMOV UR5, 0x40000040 ;  /* 0x4000004000057882 */ /* 0x000fe20000000000 */
[----:B------:R-:W-:Y:S01]  /*1a60*/  UMOV UR38, UR14 ;  /* 0x0000000e00267c82 */ /* 0x000fe20008000000 */
[----:B------:R-:W-:Y:S01]  /*1a70*/  ULEA.HI UR4, UR8, UR4, URZ, 0x1c ;  /* 0x0000000408047291 */ /* 0x000fe2000f8fe03f */
[----:B------:R-:W-:Y:S01]  /*1a80*/  LOP3.LUT R6, R6, 0x1, RZ, 0x3c, !PT ;  /* 0x0000000106067812 */ /* 0x000fe200078e3cff */
[----:B------:R-:W-:Y:S01]  /*1a90*/  UMOV UR39, UR15 ;  /* 0x0000000f00277c82 */ /* 0x000fe20008000000 */
[----:B------:R-:W-:-:S02]  /*1aa0*/  UIADD3 UR10, UR10, 0x40, URZ ;  /* 0x000000400a0a7890 */ /* 0x000fc4000fffe03f */
[----:B------:R-:W-:-:S04]  /*1ab0*/  ULOP3.LUT UR4, UR4, 0x3fff, URZ, 0xc0, !UPT ;  /* 0x00003fff04047892 */ /* 0x000fc8000f8ec03f */
[----:B------:R-:W-:-:S05]  /*1ac0*/  UIADD3 UR12, UP0, UR4, 0x2, URZ ;  /* 0x00000002040c7890 */ /* 0x000fca000ff1e03f */
[----:B------:R-:W-:Y:S01]  /*1ad0*/  HGMMA.64x64x16.F32 R56, gdesc[UR4], R56 ;  /* 0x00e00000043879f0 */ /* 0x000fe20008700838 */
[----:B------:R-:W-:Y:S02]  /*1ae0*/  UMOV UR4, URZ ;  /* 0x0000003f00047c82 */ /* 0x000fe40008000000 */
[----:B------:R-:W-:-:S04]  /*1af0*/  UIADD3.X UR13, UR4, 0x40000040, URZ, UP0, !UPT ;  /* 0x40000040040d7890 */ /* 0x000fc800087fe43f */
[----:B------:R-:W-:Y:S01]  /*1b00*/  UIADD3.64 UR32, UR12, 0x2, URZ ;  /* 0x000000020c207897 */ /* 0x000fe2000fffe03f */
[----:B-1----:R-:W-:Y:S01]  /*1b10*/  ISETP.LE.AND P0, PT, R3, UR10, PT ;  /* 0x0000000a03007c0c */ /* 0x002fe2000bf03270 */
[----:B------:R-:W-:Y:S02]  /*1b20*/  UIADD3.64 UR24, UR12, 0x4, URZ ;  /* 0x000000040c187897 */ /* 0x000fe4000fffe03f */
[----:B------:R-:W-:Y:S02]  /*1b30*/  UIADD3.64 UR4, UR12, 0x3fe, URZ ;  /* 0x000003fe0c047897 */ /* 0x000fe4000fffe03f */
[----:B------:R-:W-:Y:S02]  /*1b40*/  UIADD3.64 UR36, UR12, 0x400, URZ ;  /* 0x000004000c247897 */ /* 0x000fe4000fffe03f */
[----:B------:R-:W-:Y:S04]  /*1b50*/  HGMMA.64x64x16.F32 R56, gdesc[UR12], R56 ;  /* 0x00e000000c3879f0 */ /* 0x000fe80008700838 */
[----:B------:R-:W-:Y:S01]  /*1b60*/  HGMMA.64x64x16.F32 R56, gdesc[UR32], R56 ;  /* 0x00e00000203879f0 */ /* 0x000fe20008700838 */
[----:B------:R-:W-:-:S03]  /*1b70*/  UIADD3.64 UR32, UR12, 0x402, URZ ;  /* 0x000004020c207897 */ /* 0x000fc6000fffe03f */
[----:B------:R-:W-:Y:S01]  /*1b80*/  HGMMA.64x64x16.F32 R56, gdesc[UR24], R56 ;  /* 0x00e00000183879f0 */ /* 0x000fe20008700838 */
[----:B------:R-:W-:-:S03]  /*1b90*/  UIADD3.64 UR24, UR12, 0x404, URZ ;  /* 0x000004040c187897 */ /* 0x000fc6000fffe03f */
[----:B------:R-:W-:Y:S04]  /*1ba0*/  HGMMA.64x64x16.F32 R24, gdesc[UR4], R24 ;  /* 0x00e00000041879f0 */ /* 0x000fe80008700818 */
[----:B------:R-:W-:Y:S04]  /*1bb0*/  HGMMA.64x64x16.F32 R24, gdesc[UR36], R24 ;  /* 0x00e00000241879f0 */ /* 0x000fe80008700818 */
[----:B------:R-:W-:Y:S04]  /*1bc0*/  HGMMA.64x64x16.F32 R24, gdesc[UR32], R24 ;  /* 0x00e00000201879f0 */ /* 0x000fe80008700818 */
[----:B------:R-:W-:Y:S01]  /*1bd0*/  HGMMA.64x64x16.F32 R24, gdesc[UR24], R24, gsb0 ;  /* 0x00e00000181879f0 */ /* 0x000fe20008000818 */
[----:B------:R-:W-:Y:S05]  /*1be0*/  @!P0 BRA `(.L_x_49) ;  /* 0xfffffffc00108947 */ /* 0x000fea000383ffff */
.L_x_47:
[C---:B-1-3--:R-:W-:Y:S01]  /*1bf0*/  IMAD.SHL.U32 R3, R0.reuse, 0x80, RZ ;  /* 0x0000008000037824 */ /* 0x04afe200078e00ff */
[----:B------:R-:W-:Y:S02]  /*1c00*/  WARPGROUP.DEPBAR.LE gsb0, 0x0 ;  /* 0x00008000000079c5 */ /* 0x000fe40000010000 */
[C---:B----4-:R-:W-:Y:S01]  /*1c10*/  IMAD.SHL.U32 R4, R0.reuse, 0x10, RZ ;  /* 0x0000001000047824 */ /* 0x050fe200078e00ff */
[----:B------:R-:W-:Y:S01]  /*1c20*/  BAR.SYNC.DEFER_BLOCKING 0x0 ;  /* 0x0000000000007b1d */ /* 0x000fe20000010000 */
[----:B------:R-:W-:Y:S02]  /*1c30*/  LOP3.LUT R3, R3, 0x780, RZ, 0xc0, !PT ;  /* 0x0000078003037812 */ /* 0x000fe400078ec0ff */
[----:B------:R-:W-:Y:S02]  /*1c40*/  ELECT P0, URZ, PT ;  /* 0x00000000003f782f */ /* 0x000fe40003800000 */
[----:B------:R-:W-:Y:S02]  /*1c50*/  F2FP.F16.F32.PACK_AB R56, R57, R56 ;  /* 0x000000383938723e */ /* 0x000fe400000000ff */
[----:B------:R-:W-:Y:S01]  /*1c60*/  LOP3.LUT R3, R3, 0x70, R4, 0xf8, !PT ;  /* 0x0000007003037812 */ /* 0x000fe200078ef804 */
[----:B------:R-:W-:Y:S01]  /*1c70*/  UMOV UR9, UR31 ;  /* 0x0000001f00097c82 */ /* 0x000fe20008000000 */
[----:B------:R-:W-:Y:S01]  /*1c80*/  F2FP.F16.F32.PACK_AB R57, R59, R58 ;  /* 0x0000003a3b39723e */ /* 0x000fe200000000ff */
[----:B------:R-:W-:Y:S01]  /*1c90*/  UMOV UR10, UR11 ;  /* 0x0000000b000a7c82 */ /* 0x000fe20008000000 */
[----:B------:R-:W-:Y:S01]  /*1ca0*/  LOP3.LUT R3, R3, 0x10, R0, 0x78, !PT ;  /* 0x0000001003037812 */ /* 0x000fe200078e7800 */
[----:B------:R-:W-:Y:S01]  /*1cb0*/  IMAD.SHL.U32 R0, R0, 0x40, RZ ;  /* 0x0000004000007824 */ /* 0x000fe200078e00ff */
[----:B------:R-:W-:-:S02]  /*1cc0*/  F2FP.F16.F32.PACK_AB R24, R25, R24 ;  /* 0x000000181918723e */ /* 0x000fc400000000ff */
[----:B------:R-:W-:Y:S02]  /*1cd0*/  ISETP.LT.U32.AND P0, PT, R2, 0x20, P0 ;  /* 0x000000200200780c */ /* 0x000fe40000701070 */
[----:B------:R-:W-:Y:S02]  /*1ce0*/  LOP3.LUT R0, R3, 0x3800, R0, 0xf8, !PT ;  /* 0x0000380003007812 */ /* 0x000fe400078ef800 */
[----:B------:R-:W-:Y:S02]  /*1cf0*/  F2FP.F16.F32.PACK_AB R58, R61, R60 ;  /* 0x0000003c3d3a723e */ /* 0x000fe400000000ff */
[C---:B------:R-:W-:Y:S01]  /*1d00*/  LOP3.LUT R3, R0.reuse, 0x20, RZ, 0x3c, !PT ;  /* 0x0000002000037812 */ /* 0x040fe200078e3cff */
[C---:B------:R-:W-:Y:S01]  /*1d10*/  VIADD R2, R0.reuse, UR8 ;  /* 0x0000000800027c36 */ /* 0x040fe20008000000 */
[----:B------:R-:W-:Y:S02]  /*1d20*/  LOP3.LUT R4, R0, 0x40, RZ, 0x3c, !PT ;  /* 0x0000004000047812 */ /* 0x000fe400078e3cff */
[----:B------:R-:W-:Y:S01]  /*1d30*/  F2FP.F16.F32.PACK_AB R59, R63, R62 ;  /* 0x0000003e3f3b723e */ /* 0x000fe200000000ff */
[----:B------:R-:W-:Y:S01]  /*1d40*/  VIADD R3, R3, UR8 ;  /* 0x0000000803037c36 */ /* 0x000fe20008000000 */
[----:B------:R-:W-:Y:S01]  /*1d50*/  F2FP.F16.F32.PACK_AB R64, R65, R64 ;  /* 0x000000404140723e */ /* 0x000fe200000000ff */
[----:B------:R-:W1:Y:S01]  /*1d60*/  @!P2 SYNCS.CCTL.IV [UR8+0xa000] ;  /* 0x00a00000ff00a9b1 */ /* 0x000e620008000008 */
[----:B------:R-:W-:Y:S01]  /*1d70*/  F2FP.F16.F32.PACK_AB R25, R27, R26 ;  /* 0x0000001a1b19723e */ /* 0x000fe200000000ff */
[----:B------:R-:W-:Y:S01]  /*1d80*/  VIADD R4, R4, UR8 ;  /* 0x0000000804047c36 */ /* 0x000fe20008000000 */
[----:B------:R-:W-:Y:S01]  /*1d90*/  F2FP.F16.F32.PACK_AB R65, R67, R66 ;  /* 0x000000424341723e */ /* 0x000fe200000000ff */
[----:B-1----:R-:W-:Y:S01]  /*1da0*/  STSM.16.M88.4 [R2], R56 ;  /* 0x0000003802007844 */ /* 0x002fe20000000200 */
[----:B------:R-:W-:Y:S01]  /*1db0*/  F2FP.F16.F32.PACK_AB R26, R29, R28 ;  /* 0x0000001c1d1a723e */ /* 0x000fe200000000ff */
[----:B------:R-:W-:Y:S01]  /*1dc0*/  VOTEU.ANY UP0, P0 ;  /* 0x00000000003f7886 */ /* 0x000fe20000000100 */
[----:B------:R-:W-:Y:S01]  /*1dd0*/  F2FP.F16.F32.PACK_AB R27, R31, R30 ;  /* 0x0000001e1f1b723e */ /* 0x000fe200000000ff */
[----:B------:R-:W-:Y:S01]  /*1de0*/  VOTEU.ANY UP1, P0 ;  /* 0x00000000003f7886 */ /* 0x000fe20000020100 */
[----:B------:R-:W-:-:S02]  /*1df0*/  F2FP.F16.F32.PACK_AB R32, R33, R32 ;  /* 0x000000202120723e */ /* 0x000fc400000000ff */
[----:B------:R-:W-:Y:S01]  /*1e00*/  LOP3.LUT R0, R0, 0x60, RZ, 0x3c, !PT ;  /* 0x0000006000007812 */ /* 0x000fe200078e3cff */
[----:B------:R-:W-:Y:S01]  /*1e10*/  STSM.16.M88.4 [R2+0x4000], R24 ;  /* 0x0040001802007844 */ /* 0x000fe20000000200 */
[----:B------:R-:W-:Y:S01]  /*1e20*/  F2FP.F16.F32.PACK_AB R66, R69, R68 ;  /* 0x000000444542723e */ /* 0x000fe200000000ff */
[----:B--2---:R-:W-:Y:S01]  /*1e30*/  @UP0 UMOV UR4, UR20 ;  /* 0x0000001400040c82 */ /* 0x004fe20008000000 */
[----:B------:R-:W-:Y:S01]  /*1e40*/  F2FP.F16.F32.PACK_AB R67, R71, R70 ;  /* 0x000000464743723e */ /* 0x000fe200000000ff */
[----:B------:R-:W-:Y:S01]  /*1e50*/  VIADD R0, R0, UR8 ;  /* 0x0000000800007c36 */ /* 0x000fe20008000000 */
[----:B------:R-:W-:Y:S01]  /*1e60*/  F2FP.F16.F32.PACK_AB R72, R73, R72 ;  /* 0x000000484948723e */ /* 0x000fe200000000ff */
[----:B------:R-:W-:Y:S01]  /*1e70*/  @UP0 UMOV UR5, UR21 ;  /* 0x0000001500050c82 */ /* 0x000fe20008000000 */
[----:B------:R-:W-:Y:S01]  /*1e80*/  F2FP.F16.F32.PACK_AB R33, R35, R34 ;  /* 0x000000222321723e */ /* 0x000fe200000000ff */
[----:B------:R-:W-:Y:S01]  /*1e90*/  STSM.16.M88.4 [R3], R64 ;  /* 0x0000004003007844 */ /* 0x000fe20000000200 */
[----:B------:R-:W-:-:S02]  /*1ea0*/  F2FP.F16.F32.PACK_AB R73, R75, R74 ;  /* 0x0000004a4b49723e */ /* 0x000fc400000000ff */
[----:B------:R-:W-:Y:S02]  /*1eb0*/  F2FP.F16.F32.PACK_AB R34, R37, R36 ;  /* 0x000000242522723e */ /* 0x000fe400000000ff */
[----:B------:R-:W-:Y:S02]  /*1ec0*/  F2FP.F16.F32.PACK_AB R35, R39, R38 ;  /* 0x000000262723723e */ /* 0x000fe400000000ff */
[----:B------:R-:W-:Y:S02]  /*1ed0*/  F2FP.F16.F32.PACK_AB R40, R41, R40 ;  /* 0x000000282928723e */ /* 0x000fe400000000ff */
[----:B------:R-:W-:Y:S01]  /*1ee0*/  F2FP.F16.F32.PACK_AB R74, R77, R76 ;  /* 0x0000004c4d4a723e */ /* 0x000fe200000000ff */
[----:B------:R-:W-:Y:S01]  /*1ef0*/  STSM.16.M88.4 [R3+0x4000], R32 ;  /* 0x0040002003007844 */ /* 0x000fe20000000200 */
[----:B------:R-:W-:Y:S02]  /*1f00*/  F2FP.F16.F32.PACK_AB R75, R79, R78 ;  /* 0x0000004e4f4b723e */ /* 0x000fe400000000ff */
[----:B------:R-:W-:-:S02]  /*1f10*/  F2FP.F16.F32.PACK_AB R80, R81, R80 ;  /* 0x000000505150723e */ /* 0x000fc400000000ff */
[----:B------:R-:W-:Y:S01]  /*1f20*/  F2FP.F16.F32.PACK_AB R41, R43, R42 ;  /* 0x0000002a2b29723e */ /* 0x000fe200000000ff */
[----:B------:R-:W-:Y:S01]  /*1f30*/  STSM.16.M88.4 [R4], R72 ;  /* 0x0000004804007844 */ /* 0x000fe20000000200 */
[----:B------:R-:W-:Y:S02]  /*1f40*/  F2FP.F16.F32.PACK_AB R81, R83, R82 ;  /* 0x000000525351723e */ /* 0x000fe400000000ff */
[----:B------:R-:W-:Y:S02]  /*1f50*/  F2FP.F16.F32.PACK_AB R42, R45, R44 ;  /* 0x0000002c2d2a723e */ /* 0x000fe400000000ff */
[----:B------:R-:W-:Y:S02]  /*1f60*/  F2FP.F16.F32.PACK_AB R43, R47, R46 ;  /* 0x0000002e2f2b723e */ /* 0x000fe400000000ff */
[----:B------:R-:W-:Y:S02]  /*1f70*/  F2FP.F16.F32.PACK_AB R48, R49, R48 ;  /* 0x000000303130723e */ /* 0x000fe400000000ff */
[----:B------:R-:W-:Y:S01]  /*1f80*/  F2FP.F16.F32.PACK_AB R82, R85, R84 ;  /* 0x000000545552723e */ /* 0x000fe200000000ff */
[----:B------:R-:W-:Y:S01]  /*1f90*/  STSM.16.M88.4 [R4+0x4000], R40 ;  /* 0x0040002804007844 */ /* 0x000fe20000000200 */
[----:B------:R-:W-:-:S02]  /*1fa0*/  F2FP.F16.F32.PACK_AB R83, R87, R86 ;  /* 0x000000565753723e */ /* 0x000fc400000000ff */
[----:B------:R-:W-:Y:S02]  /*1fb0*/  F2FP.F16.F32.PACK_AB R49, R51, R50 ;  /* 0x000000323331723e */ /* 0x000fe400000000ff */
[----:B------:R-:W-:Y:S01]  /*1fc0*/  F2FP.F16.F32.PACK_AB R50, R53, R52 ;  /* 0x000000343532723e */ /* 0x000fe200000000ff */
[----:B------:R-:W-:Y:S01]  /*1fd0*/  STSM.16.M88.4 [R0], R80 ;  /* 0x0000005000007844 */ /* 0x000fe20000000200 */
[----:B------:R-:W-:-:S05]  /*1fe0*/  F2FP.F16.F32.PACK_AB R51, R55, R54 ;  /* 0x000000363733723e */ /* 0x000fca00000000ff */
[----:B------:R-:W-:Y:S01]  /*1ff0*/  STSM.16.M88.4 [R0+0x4000], R48 ;  /* 0x0040003000007844 */ /* 0x000fe20000000200 */
[----:B------:R1:W-:Y:S06]  /*2000*/  MEMBAR.ALL.CTA ;  /* 0x0000000000007992 */ /* 0x0003ec0000008000 */
[----:B-1----:R-:W1:Y:S02]  /*2010*/  FENCE.VIEW.ASYNC.S ;  /* 0x00000000000073c6 */ /* 0x002e640000000000 */
[----:B-1----:R-:W-:Y:S06]  /*2020*/  BAR.SYNC.DEFER_BLOCKING 0x0 ;  /* 0x0000000000007b1d */ /* 0x002fec0000010000 */
[----:B------:R1:W-:Y:S01]  /*2030*/  @UP1 UTMASTG.2D [UR8], [UR4] ;  /* 0x00000008040013b5 */ /* 0x0003e20008008000 */
[----:B------:R0:W-:Y:S01]  /*2040*/  UTMACMDFLUSH ;  /* 0x00000000000079b7 */ /* 0x0001e20000000000 */
[----:B------:R-:W-:-:S04]  /*2050*/  DEPBAR.LE SB0, 0x0 ;  /* 0x000080000000791a */ /* 0x000fc80000000000 */
[----:B------:R-:W-:Y:S06]  /*2060*/  BAR.SYNC.DEFER_BLOCKING 0x0 ;  /* 0x0000000000007b1d */ /* 0x000fec0000010000 */
[----:B-1----:R-:W-:Y:S05]  /*2070*/  EXIT ;  /* 0x000000000000794d */ /* 0x002fea0003800000 */
.L_x_48:
[----:B------:R-:W1:Y:S02]  /*2080*/  SYNCS.PHASECHK.TRANS64.TRYWAIT P0, [UR8+0xa000], R3 ;  /* 0x00a00003ff0075a7 */ /* 0x000e640008000148 */
[----:B-1----:R-:W-:Y:S05]  /*2090*/  @!P0 BRA `(.L_x_48) ;  /* 0xfffffffc00f88947 */ /* 0x002fea000383ffff */
[----:B------:R-:W-:Y:S05]  /*20a0*/  BRA `(.L_x_50) ;  /* 0xfffffff800547947 */ /* 0x000fea000383ffff */
.L_x_51:
[----:B------:R-:W-:-:S00]  /*20b0*/  BRA `(.L_x_51) ;  /* 0xfffffffc00fc7947 */ /* 0x000fc0000383ffff */
[----:B------:R-:W-:-:S00]  /*20c0*/  NOP ;  /* 0x0000000000007918 */ /* 0x000fc00000000000 */
        /* <DEDUP_REMOVED lines=11> */
.L_x_52:


//--------------------- .nv.shared.gluon_wgmma    --------------------------
	.section	.nv.shared.gluon_wgmma,"aw",@nobits
	.sectionflags	@""
	.align	16
	.zero		1024


//--------------------- .nv.shared.reserved.0     --------------------------
	.section	.nv.shared.reserved.0,"aw",@nobits
	.weak		__nv_reservedSMEM_offset_0_alias
	.size		__nv_reservedSMEM_offset_0_alias, 0, 0
	.other		__nv_reservedSMEM_offset_0_alias,@"STO_CUDA_RESERVED_SHARED STV_DEFAULT"
__nv_reservedSMEM_offset_0_alias:
	.zero		0


//--------------------- .nv.constant0.gluon_wgmma --------------------------
	.section	.nv.constant0.gluon_wgmma,"a",@progbits
	.sectionflags	@""
	.align	4
.nv.constant0.gluon_wgmma:
	.zero		608


//--------------------- SYMBOLS --------------------------

	.type		.nv.reservedSmem.offset0,@object
	.size		.nv.reservedSmem.offset0,0x4
